def matmul_kernel(
    a_ptr,
    b_ptr,
    c_ptr,
    M,
    N,
    K,
    stride_am,
    stride_ak,
    stride_bk,
    stride_bn,
    stride_cm,
    stride_cn,
    BLOCK_M: tl.constexpr,
    BLOCK_N: tl.constexpr,
    BLOCK_K: tl.constexpr,
    GROUP_M: tl.constexpr,
):
    pid = tl.program_id(axis=0)
    num_pid_m = tl.cdiv(M, BLOCK_M)
    num_pid_n = tl.cdiv(N, BLOCK_N)
    num_pid_in_group = GROUP_M * num_pid_n
    group_id = pid // num_pid_in_group
    first_pid_m = group_id * GROUP_M
    group_size_m = min(num_pid_m - first_pid_m, GROUP_M)
    pid_m = first_pid_m + ((pid % num_pid_in_group) % group_size_m)
    pid_n = (pid % num_pid_in_group) // group_size_m

    offs_am = (pid_m * BLOCK_M + tl.arange(0, BLOCK_M)) % M
    offs_bn = (pid_n * BLOCK_N + tl.arange(0, BLOCK_N)) % N
    offs_k = tl.arange(0, BLOCK_K)
    a_ptrs = a_ptr + offs_am[:, None] * stride_am + offs_k[None, :] * stride_ak
    b_ptrs = b_ptr + offs_k[:, None] * stride_bk + offs_bn[None, :] * stride_bn

    acc = tl.zeros((BLOCK_M, BLOCK_N), dtype=tl.float32)
    for kk in range(0, tl.cdiv(K, BLOCK_K)):
        a = tl.load(a_ptrs, mask=offs_k[None, :] < K - kk * BLOCK_K, other=0.0)
        b = tl.load(b_ptrs, mask=offs_k[:, None] < K - kk * BLOCK_K, other=0.0)
        acc = tl.dot(a, b, acc)
        a_ptrs += BLOCK_K * stride_ak
        b_ptrs += BLOCK_K * stride_bk

    c = acc.to(c_ptr.dtype.element_ty)
    offs_cm = pid_m * BLOCK_M + tl.arange(0, BLOCK_M)
    offs_cn = pid_n * BLOCK_N + tl.arange(0, BLOCK_N)
    c_ptrs = c_ptr + offs_cm[:, None] * stride_cm + offs_cn[None, :] * stride_cn
    mask = (offs_cm[:, None] < M) & (offs_cn[None, :] < N)
    tl.store(c_ptrs, c, mask=mask)

# config = {"BLOCK_K": 32, "BLOCK_M": 256, "BLOCK_N": 256, "GROUP_M": 8, "arch": "sm_90", "dtype": "fp8e4m3", "num_ctas": 1, "num_stages": 3, "num_warps": 8}
# arch = sm_90


// ===== COMPILED SASS (sm_90a) =====

	.target	sm_90a

	.elftype	@"ET_EXEC"


//--------------------- .note.nv.tkinfo           --------------------------
	.section	.note.nv.tkinfo,"",@"SHT_NOTE"
	.sectionflags	@"SHF_NOTE_NV_TKINFO"
	.tkinfo
        /*0018*/ 	.word	0x00000002
        /*0030*/ 	.string	""
        /*0030*/ 	.string	"ptxas"
        /*0030*/ 	.string	"Cuda compilation tools, release 13.0, V13.0.88"
        /*0030*/ 	.string	"Build cuda_13.0.r13.0/compiler.36424714_0"
        /*0030*/ 	.string	"-v  -suppress-debug-info  -lineinfo  -arch sm_90a "



//--------------------- .note.nv.cuinfo           --------------------------
	.section	.note.nv.cuinfo,"",@"SHT_NOTE"
	.sectionflags	@"SHF_NOTE_NV_CUINFO"
        /*0018*/ 	.short	0x0002
        /*001a*/ 	.short	0x005a
        /*001c*/ 	.short	0x0082
	.zero		2


//--------------------- .nv.info                  --------------------------
	.section	.nv.info,"",@"SHT_CUDA_INFO"
	.align	4


	//----- nvinfo : EIATTR_REGCOUNT
	.align		4
        /*0000*/ 	.byte	0x04, 0x2f
        /*0002*/ 	.short	(.L_1 - .L_0)
	.align		4
.L_0:
        /*0004*/ 	.word	index@(matmul_kernel)
        /*0008*/ 	.word	0x000000ff


	//----- nvinfo : EIATTR_FRAME_SIZE
	.align		4
.L_1:
        /*000c*/ 	.byte	0x04, 0x11
        /*000e*/ 	.short	(.L_3 - .L_2)
	.align		4
.L_2:
        /*0010*/ 	.word	index@(matmul_kernel)
        /*0014*/ 	.word	0x00000418


	//----- nvinfo : EIATTR_MIN_STACK_SIZE
	.align		4
.L_3:
        /*0018*/ 	.byte	0x04, 0x12
        /*001a*/ 	.short	(.L_5 - .L_4)
	.align		4
.L_4:
        /*001c*/ 	.word	index@(matmul_kernel)
        /*0020*/ 	.word	0x00000418
.L_5:


//--------------------- .nv.compat                --------------------------
	.section	.nv.compat,"",@"SHT_CUDA_COMPAT_INFO"
	.align	4
        /*0000*/ 	.byte	0x02, 0x09, 0x01, 0x00, 0x02, 0x02, 0x04, 0x00, 0x02, 0x05, 0x05, 0x00, 0x03, 0x07, 0x01, 0x01
        /*0010*/ 	.byte	0x02, 0x03, 0x00, 0x00, 0x02, 0x06, 0x01, 0x00, 0x04, 0x0b, 0x08, 0x00, 0x00, 0x00, 0x00, 0x00
        /*0020*/ 	.byte	0x00, 0x00, 0x00, 0x00


//--------------------- .nv.info.matmul_kernel    --------------------------
	.section	.nv.info.matmul_kernel,"",@"SHT_CUDA_INFO"
	.sectionflags	@""
	.align	4


	//----- nvinfo : EIATTR_CUDA_API_VERSION
	.align		4
        /*0000*/ 	.byte	0x04, 0x37
        /*0002*/ 	.short	(.L_7 - .L_6)
.L_6:
        /*0004*/ 	.word	0x00000082


	//----- nvinfo : EIATTR_KPARAM_INFO
	.align		4
.L_7:
        /*0008*/ 	.byte	0x04, 0x17
        /*000a*/ 	.short	(.L_9 - .L_8)
.L_8:
        /*000c*/ 	.word	0x00000000
        /*0010*/ 	.short	0x000d
        /*0012*/ 	.short	0x0048
        /*0014*/ 	.byte	0x00, 0xf4, 0x21, 0x00


	//----- nvinfo : EIATTR_KPARAM_INFO
	.align		4
.L_9:
        /*0018*/ 	.byte	0x04, 0x17
        /*001a*/ 	.short	(.L_11 - .L_10)
.L_10:
        /*001c*/ 	.word	0x00000000
        /*0020*/ 	.short	0x000c
        /*0022*/ 	.short	0x0040
        /*0024*/ 	.byte	0x00, 0xf4, 0x21, 0x00


	//----- nvinfo : EIATTR_KPARAM_INFO
	.align		4
.L_11:
        /*0028*/ 	.byte	0x04, 0x17
        /*002a*/ 	.short	(.L_13 - .L_12)
.L_12:
        /*002c*/ 	.word	0x00000000
        /*0030*/ 	.short	0x000b
        /*0032*/ 	.short	0x0038
        /*0034*/ 	.byte	0x00, 0xf0, 0x11, 0x00


	//----- nvinfo : EIATTR_KPARAM_INFO
	.align		4
.L_13:
        /*0038*/ 	.byte	0x04, 0x17
        /*003a*/ 	.short	(.L_15 - .L_14)
.L_14:
        /*003c*/ 	.word	0x00000000
        /*0040*/ 	.short	0x000a
        /*0042*/ 	.short	0x0034
        /*0044*/ 	.byte	0x00, 0xf0, 0x11, 0x00


	//----- nvinfo : EIATTR_KPARAM_INFO
	.align		4
.L_15:
        /*0048*/ 	.byte	0x04, 0x17
        /*004a*/ 	.short	(.L_17 - .L_16)
.L_16:
        /*004c*/ 	.word	0x00000000
        /*0050*/ 	.short	0x0009
        /*0052*/ 	.short	0x0030
        /*0054*/ 	.byte	0x00, 0xf0, 0x11, 0x00


	//----- nvinfo : EIATTR_KPARAM_INFO
	.align		4
.L_17:
        /*0058*/ 	.byte	0x04, 0x17
        /*005a*/ 	.short	(.L_19 - .L_18)
.L_18:
        /*005c*/ 	.word	0x00000000
        /*0060*/ 	.short	0x0008
        /*0062*/ 	.short	0x002c
        /*0064*/ 	.byte	0x00, 0xf0, 0x11, 0x00


	//----- nvinfo : EIATTR_KPARAM_INFO
	.align		4
.L_19:
        /*0068*/ 	.byte	0x04, 0x17
        /*006a*/ 	.short	(.L_21 - .L_20)
.L_20:
        /*006c*/ 	.word	0x00000000
        /*0070*/ 	.short	0x0007
        /*0072*/ 	.short	0x0028
        /*0074*/ 	.byte	0x00, 0xf0, 0x11, 0x00


	//----- nvinfo : EIATTR_KPARAM_INFO
	.align		4
.L_21:
        /*0078*/ 	.byte	0x04, 0x17
        /*007a*/ 	.short	(.L_23 - .L_22)
.L_22:
        /*007c*/ 	.word	0x00000000
        /*0080*/ 	.short	0x0006
        /*0082*/ 	.short	0x0024
        /*0084*/ 	.byte	0x00, 0xf0, 0x11, 0x00


	//----- nvinfo : EIATTR_KPARAM_INFO
	.align		4
.L_23:
        /*0088*/ 	.byte	0x04, 0x17
        /*008a*/ 	.short	(.L_25 - .L_24)
.L_24:
        /*008c*/ 	.word	0x00000000
        /*0090*/ 	.short	0x0005
        /*0092*/ 	.short	0x0020
        /*0094*/ 	.byte	0x00, 0xf0, 0x11, 0x00


	//----- nvinfo : EIATTR_KPARAM_INFO
	.align		4
.L_25:
        /*0098*/ 	.byte	0x04, 0x17
        /*009a*/ 	.short	(.L_27 - .L_26)
.L_26:
        /*009c*/ 	.word	0x00000000
        /*00a0*/ 	.short	0x0004
        /*00a2*/ 	.short	0x001c
        /*00a4*/ 	.byte	0x00, 0xf0, 0x11, 0x00


	//----- nvinfo : EIATTR_KPARAM_INFO
	.align		4
.L_27:
        /*00a8*/ 	.byte	0x04, 0x17
        /*00aa*/ 	.short	(.L_29 - .L_28)
.L_28:
        /*00ac*/ 	.word	0x00000000
        /*00b0*/ 	.short	0x0003
        /*00b2*/ 	.short	0x0018
        /*00b4*/ 	.byte	0x00, 0xf0, 0x11, 0x00


	//----- nvinfo : EIATTR_KPARAM_INFO
	.align		4
.L_29:
        /*00b8*/ 	.byte	0x04, 0x17
        /*00ba*/ 	.short	(.L_31 - .L_30)
.L_30:
        /*00bc*/ 	.word	0x00000000
        /*00c0*/ 	.short	0x0002
        /*00c2*/ 	.short	0x0010
        /*00c4*/ 	.byte	0x00, 0xf4, 0x21, 0x00


	//----- nvinfo : EIATTR_KPARAM_INFO
	.align		4
.L_31:
        /*00c8*/ 	.byte	0x04, 0x17
        /*00ca*/ 	.short	(.L_33 - .L_32)
.L_32:
        /*00cc*/ 	.word	0x00000000
        /*00d0*/ 	.short	0x0001
        /*00d2*/ 	.short	0x0008
        /*00d4*/ 	.byte	0x00, 0xf4, 0x21, 0x00


	//----- nvinfo : EIATTR_KPARAM_INFO
	.align		4
.L_33:
        /*00d8*/ 	.byte	0x04, 0x17
        /*00da*/ 	.short	(.L_35 - .L_34)
.L_34:
        /*00dc*/ 	.word	0x00000000
        /*00e0*/ 	.short	0x0000
        /*00e2*/ 	.short	0x0000
        /*00e4*/ 	.byte	0x00, 0xf4, 0x21, 0x00


	//----- nvinfo : EIATTR_SPARSE_MMA_MASK
	.align		4
.L_35:
        /*00e8*/ 	.byte	0x03, 0x50
        /*00ea*/ 	.short	0x0000


	//----- nvinfo : EIATTR_MAXREG_COUNT
	.align		4
        /*00ec*/ 	.byte	0x03, 0x1b
        /*00ee*/ 	.short	0x00ff


	//----- nvinfo : EIATTR_NUM_BARRIERS
	.align		4
        /*00f0*/ 	.byte	0x02, 0x4c
        /*00f2*/ 	.byte	0x01
	.zero		1


	//----- nvinfo : EIATTR_ANNOTATIONS
	.align		4
        /*00f4*/ 	.byte	0x04, 0x55
        /*00f6*/ 	.short	(.L_37 - .L_36)


	//   ....[0]....
.L_36:
        /*00f8*/ 	.word	0x00000001
        /*00fc*/ 	.byte	0xa0, 0x00, 0x00, 0x00, 0x01, 0x00, 0x00, 0x00, 0xe0, 0x00, 0x00, 0x00, 0x01, 0x00, 0x00, 0x00
        /* <DEDUP_REMOVED lines=327> */
        /*157c*/ 	.byte	0x10, 0x7d, 0x00, 0x00


	//----- nvinfo : EIATTR_MERCURY_ISA_VERSION
	.align		4
.L_37:
        /*1580*/ 	.byte	0x03, 0x5f
        /*1582*/ 	.short	0x0101


	//----- nvinfo : EIATTR_EXIT_INSTR_OFFSETS
	.align		4
        /*1584*/ 	.byte	0x04, 0x1c
        /*1586*/ 	.short	(.L_39 - .L_38)


	//   ....[0]....
.L_38:
        /*1588*/ 	.word	0x00011d20


	//   ....[1]....
        /*158c*/ 	.word	0x00011d40


	//----- nvinfo : EIATTR_REQNTID
	.align		4
.L_39:
        /*1590*/ 	.byte	0x04, 0x10
        /*1592*/ 	.short	(.L_41 - .L_40)
.L_40:
        /*1594*/ 	.word	0x00000100
        /*1598*/ 	.word	0x00000001
        /*159c*/ 	.word	0x00000001


	//----- nvinfo : EIATTR_CBANK_PARAM_SIZE
	.align		4
.L_41:
        /*15a0*/ 	.byte	0x03, 0x19
        /*15a2*/ 	.short	0x0050


	//----- nvinfo : EIATTR_PARAM_CBANK
	.align		4
        /*15a4*/ 	.byte	0x04, 0x0a
        /*15a6*/ 	.short	(.L_43 - .L_42)
	.align		4
.L_42:
        /*15a8*/ 	.word	index@(.nv.constant0.matmul_kernel)
        /*15ac*/ 	.short	0x0210
        /*15ae*/ 	.short	0x0050


	//----- nvinfo : EIATTR_SW_WAR
	.align		4
.L_43:
        /*15b0*/ 	.byte	0x04, 0x36
        /*15b2*/ 	.short	(.L_45 - .L_44)
.L_44:
        /*15b4*/ 	.word	0x00000008
.L_45:


//--------------------- .nv.callgraph             --------------------------
	.section	.nv.callgraph,"",@"SHT_CUDA_CALLGRAPH"
	.align	4
	.sectionentsize	8
	.align		4
        /*0000*/ 	.word	0x00000000
	.align		4
        /*0004*/ 	.word	0xffffffff
	.align		4
        /*0008*/ 	.word	0x00000000
	.align		4
        /*000c*/ 	.word	0xfffffffe
	.align		4
        /*0010*/ 	.word	0x00000000
	.align		4
        /*0014*/ 	.word	0xfffffffd
	.align		4
        /*0018*/ 	.word	0x00000000
	.align		4
        /*001c*/ 	.word	0xfffffffc


//--------------------- .text.matmul_kernel       --------------------------
	.section	.text.matmul_kernel,"ax",@progbits
	.align	128
        .global         matmul_kernel
        .type           matmul_kernel,@function
        .size           matmul_kernel,(.L_x_3 - matmul_kernel)
        .other          matmul_kernel,@"STO_CUDA_ENTRY STV_DEFAULT"
matmul_kernel:
.text.matmul_kernel:
[----:B------:R-:W0:Y:S08]  /*0000*/  LDC R1, c[0x0][0x28] ;  /* 0x00000a00ff017b82 */ /* 0x000e300000000800 */
[----:B------:R-:W1:Y:S01]  /*0010*/  LDC.64 R2, c[0x0][0x228] ;  /* 0x00008a00ff027b82 */ /* 0x000e620000000a00 */
[----:B------:R-:W2:Y:S01]  /*0020*/  S2R R7, SR_CTAID.X ;  /* 0x0000000000077919 */ /* 0x000ea20000002500 */
[----:B0-----:R-:W-:Y:S01]  /*0030*/  VIADD R1, R1, 0xfffffbe8 ;  /* 0xfffffbe801017836 */ /* 0x001fe20000000000 */
[----:B------:R-:W-:Y:S01]  /*0040*/  UMOV UR4, 0x400 ;  /* 0x0000040000047882 */ /* 0x000fe20000000000 */
[----:B------:R-:W-:Y:S01]  /*0050*/  ULDC.64 UR10, c[0x0][0x208] ;  /* 0x00008200000a7ab9 */ /* 0x000fe20000000a00 */
[----:B------:R-:W0:Y:S01]  /*0060*/  S2R R153, SR_TID.X ;  /* 0x0000000000997919 */ /* 0x000e220000002100 */
[----:B------:R-:W-:-:S02]  /*0070*/  CS2R R24, SRZ ;  /* 0x0000000000187805 */ /* 0x000fc4000001ff00 */
[----:B------:R-:W-:Y:S01]  /*0080*/  CS2R R26, SRZ ;  /* 0x00000000001a7805 */ /* 0x000fe2000001ff00 */
[----:B------:R-:W3:Y:S01]  /*0090*/  LDC R189, c[0x0][0x230] ;  /* 0x00008c00ffbd7b82 */ /* 0x000ee20000000800 */
[----:B------:R4:W-:Y:S01]  /*00a0*/  STL [R1], RZ ;  /* 0x000000ff01007387 */ /* 0x0009e20000100800 */
[----:B------:R-:W-:Y:S02]  /*00b0*/  CS2R R28, SRZ ;  /* 0x00000000001c7805 */ /* 0x000fe4000001ff00 */
[----:B------:R-:W-:Y:S02]  /*00c0*/  CS2R R30, SRZ ;  /* 0x00000000001e7805 */ /* 0x000fe4000001ff00 */
[----:B------:R-:W-:Y:S01]  /*00d0*/  CS2R R32, SRZ ;  /* 0x0000000000207805 */ /* 0x000fe2000001ff00 */
[----:B------:R4:W-:Y:S01]  /*00e0*/  STL [R1+0x4], RZ ;  /* 0x000004ff01007387 */ /* 0x0009e20000100800 */
[----:B------:R-:W-:Y:S02]  /*00f0*/  CS2R R34, SRZ ;  /* 0x0000000000227805 */ /* 0x000fe4000001ff00 */
[----:B------:R-:W-:Y:S01]  /*0100*/  CS2R R36, SRZ ;  /* 0x0000000000247805 */ /* 0x000fe2000001ff00 */
[----:B------:R-:W5:Y:S01]  /*0110*/  S2UR UR8, SR_CgaCtaId ;  /* 0x00000000000879c3 */ /* 0x000f620000008800 */
[----:B------:R4:W-:Y:S01]  /*0120*/  STL [R1+0x8], RZ ;  /* 0x000008ff01007387 */ /* 0x0009e20000100800 */
[----:B------:R-:W-:-:S02]  /*0130*/  CS2R R38, SRZ ;  /* 0x0000000000267805 */ /* 0x000fc4000001ff00 */
[----:B------:R-:W-:Y:S02]  /*0140*/  CS2R R40, SRZ ;  /* 0x0000000000287805 */ /* 0x000fe4000001ff00 */
[----:B------:R-:W-:Y:S01]  /*0150*/  CS2R R42, SRZ ;  /* 0x00000000002a7805 */ /* 0x000fe2000001ff00 */
[----:B------:R4:W-:Y:S01]  /*0160*/  STL [R1+0xc], RZ ;  /* 0x00000cff01007387 */ /* 0x0009e20000100800 */
[----:B------:R-:W-:Y:S02]  /*0170*/  CS2R R44, SRZ ;  /* 0x00000000002c7805 */ /* 0x000fe4000001ff00 */
[----:B------:R-:W-:Y:S01]  /*0180*/  CS2R R46, SRZ ;  /* 0x00000000002e7805 */ /* 0x000fe2000001ff00 */
[----:B-1----:R-:W-:Y:S01]  /*0190*/  VIADD R0, R3, 0xff ;  /* 0x000000ff03007836 */ /* 0x002fe20000000000 */
[----:B------:R4:W-:Y:S01]  /*01a0*/  STL [R1+0x10], RZ ;  /* 0x000010ff01007387 */ /* 0x0009e20000100800 */
[----:B------:R-:W-:Y:S02]  /*01b0*/  CS2R R48, SRZ ;  /* 0x0000000000307805 */ /* 0x000fe4000001ff00 */
[----:B------:R-:W-:-:S02]  /*01c0*/  CS2R R50, SRZ ;  /* 0x0000000000327805 */ /* 0x000fc4000001ff00 */
[----:B------:R-:W-:Y:S02]  /*01d0*/  CS2R R52, SRZ ;  /* 0x0000000000347805 */ /* 0x000fe4000001ff00 */
[----:B------:R-:W-:Y:S01]  /*01e0*/  SHF.R.S32.HI R5, RZ, 0x1f, R0 ;  /* 0x0000001fff057819 */ /* 0x000fe20000011400 */
[----:B------:R4:W-:Y:S01]  /*01f0*/  STL [R1+0x14], RZ ;  /* 0x000014ff01007387 */ /* 0x0009e20000100800 */
[----:B------:R-:W-:Y:S01]  /*0200*/  CS2R R54, SRZ ;  /* 0x0000000000367805 */ /* 0x000fe2000001ff00 */
[----:B---3--:R-:W-:Y:S01]  /*0210*/  VIADD R189, R189, 0x1f ;  /* 0x0000001fbdbd7836 */ /* 0x008fe20000000000 */
[----:B------:R-:W-:Y:S01]  /*0220*/  LEA.HI R5, R5, R0, RZ, 0x8 ;  /* 0x0000000005057211 */ /* 0x000fe200078f40ff */
[----:B------:R4:W-:Y:S01]  /*0230*/  STL [R1+0x18], RZ ;  /* 0x000018ff01007387 */ /* 0x0009e20000100800 */
[----:B--2---:R-:W-:Y:S02]  /*0240*/  IABS R10, R7 ;  /* 0x00000007000a7213 */ /* 0x004fe40000000000 */
[----:B------:R-:W-:-:S02]  /*0250*/  CS2R R56, SRZ ;  /* 0x0000000000387805 */ /* 0x000fc4000001ff00 */
[----:B------:R-:W-:Y:S01]  /*0260*/  SHF.R.S32.HI R5, RZ, 0x8, R5 ;  /* 0x00000008ff057819 */ /* 0x000fe20000011405 */
[----:B------:R4:W-:Y:S01]  /*0270*/  STL [R1+0x1c], RZ ;  /* 0x00001cff01007387 */ /* 0x0009e20000100800 */
[----:B------:R-:W-:Y:S01]  /*0280*/  CS2R R58, SRZ ;  /* 0x00000000003a7805 */ /* 0x000fe2000001ff00 */
[----:B-----5:R-:W-:Y:S01]  /*0290*/  ULEA UR8, UR8, UR4, 0x18 ;  /* 0x0000000408087291 */ /* 0x020fe2000f8ec03f */
[----:B------:R-:W-:Y:S01]  /*02a0*/  CS2R R60, SRZ ;  /* 0x00000000003c7805 */ /* 0x000fe2000001ff00 */
[----:B------:R-:W-:Y:S01]  /*02b0*/  IMAD.SHL.U32 R6, R5, 0x8, RZ ;  /* 0x0000000805067824 */ /* 0x000fe200078e00ff */
[----:B------:R4:W-:Y:S01]  /*02c0*/  STL [R1+0x20], RZ ;  /* 0x000020ff01007387 */ /* 0x0009e20000100800 */
[----:B------:R-:W-:Y:S02]  /*02d0*/  CS2R R62, SRZ ;  /* 0x00000000003e7805 */ /* 0x000fe4000001ff00 */
[----:B------:R-:W-:Y:S02]  /*02e0*/  CS2R R64, SRZ ;  /* 0x0000000000407805 */ /* 0x000fe4000001ff00 */
[----:B------:R-:W-:-:S02]  /*02f0*/  CS2R R66, SRZ ;  /* 0x0000000000427805 */ /* 0x000fc4000001ff00 */
[-C--:B------:R-:W-:Y:S01]  /*0300*/  IABS R9, R6.reuse ;  /* 0x0000000600097213 */ /* 0x080fe20000000000 */
[----:B------:R4:W-:Y:S01]  /*0310*/  STL [R1+0x24], RZ ;  /* 0x000024ff01007387 */ /* 0x0009e20000100800 */
[----:B------:R-:W-:Y:S02]  /*0320*/  IABS R12, R6 ;  /* 0x00000006000c7213 */ /* 0x000fe40000000000 */
[----:B------:R-:W-:Y:S01]  /*0330*/  CS2R R68, SRZ ;  /* 0x0000000000447805 */ /* 0x000fe2000001ff00 */
[----:B------:R-:W1:Y:S01]  /*0340*/  I2F.RP R0, R9 ;  /* 0x0000000900007306 */ /* 0x000e620000209400 */
[----:B------:R4:W-:Y:S01]  /*0350*/  STL [R1+0x28], RZ ;  /* 0x000028ff01007387 */ /* 0x0009e20000100800 */
[----:B------:R-:W-:Y:S02]  /*0360*/  CS2R R70, SRZ ;  /* 0x0000000000467805 */ /* 0x000fe4000001ff00 */
[----:B------:R-:W-:Y:S02]  /*0370*/  CS2R R72, SRZ ;  /* 0x0000000000487805 */ /* 0x000fe4000001ff00 */
[----:B------:R-:W-:Y:S01]  /*0380*/  CS2R R74, SRZ ;  /* 0x00000000004a7805 */ /* 0x000fe2000001ff00 */
[----:B------:R4:W-:Y:S01]  /*0390*/  STL [R1+0x2c], RZ ;  /* 0x00002cff01007387 */ /* 0x0009e20000100800 */
[----:B------:R-:W-:-:S02]  /*03a0*/  CS2R R76, SRZ ;  /* 0x00000000004c7805 */ /* 0x000fc4000001ff00 */
[----:B------:R-:W-:Y:S02]  /*03b0*/  CS2R R78, SRZ ;  /* 0x00000000004e7805 */ /* 0x000fe4000001ff00 */
[----:B------:R-:W-:Y:S01]  /*03c0*/  CS2R R80, SRZ ;  /* 0x0000000000507805 */ /* 0x000fe2000001ff00 */
[----:B------:R4:W-:Y:S01]  /*03d0*/  STL [R1+0x30], RZ ;  /* 0x000030ff01007387 */ /* 0x0009e20000100800 */
[----:B------:R-:W-:Y:S02]  /*03e0*/  CS2R R82, SRZ ;  /* 0x0000000000527805 */ /* 0x000fe4000001ff00 */
[----:B------:R-:W-:Y:S02]  /*03f0*/  CS2R R84, SRZ ;  /* 0x0000000000547805 */ /* 0x000fe4000001ff00 */
[----:B------:R-:W-:Y:S01]  /*0400*/  CS2R R86, SRZ ;  /* 0x0000000000567805 */ /* 0x000fe2000001ff00 */
[----:B------:R4:W-:Y:S01]  /*0410*/  STL [R1+0x34], RZ ;  /* 0x000034ff01007387 */ /* 0x0009e20000100800 */
[----:B------:R-:W-:Y:S01]  /*0420*/  CS2R R88, SRZ ;  /* 0x0000000000587805 */ /* 0x000fe2000001ff00 */
[----:B-1----:R-:W1:Y:S01]  /*0430*/  MUFU.RCP R0, R0 ;  /* 0x0000000000007308 */ /* 0x002e620000001000 */
        /* <DEDUP_REMOVED lines=18> */
[----:B------:R-:W-:Y:S01]  /*0560*/  IMAD.MOV R0, RZ, RZ, -R12 ;  /* 0x000000ffff007224 */ /* 0x000fe200078e0a0c */
[----:B------:R-:W-:Y:S01]  /*0570*/  CS2R R114, SRZ ;  /* 0x0000000000727805 */ /* 0x000fe2000001ff00 */
[----:B------:R1:W2:Y:S01]  /*0580*/  F2I.FTZ.U32.TRUNC.NTZ R5, R4 ;  /* 0x0000000400057305 */ /* 0x0002a2000021f000 */
        /* <DEDUP_REMOVED lines=8> */
[----:B-1----:R-:W-:Y:S01]  /*0610*/  IMAD.MOV.U32 R4, RZ, RZ, RZ ;  /* 0x000000ffff047224 */ /* 0x002fe200078e00ff */
[----:B------:R4:W-:Y:S01]  /*0620*/  STL [R1+0x54], RZ ;  /* 0x000054ff01007387 */ /* 0x0009e20000100800 */
[----:B------:R-:W-:-:S02]  /*0630*/  CS2R R128, SRZ ;  /* 0x0000000000807805 */ /* 0x000fc4000001ff00 */
[----:B------:R-:W-:Y:S02]  /*0640*/  CS2R R130, SRZ ;  /* 0x0000000000827805 */ /* 0x000fe4000001ff00 */
[----:B------:R-:W-:Y:S01]  /*0650*/  CS2R R132, SRZ ;  /* 0x0000000000847805 */ /* 0x000fe2000001ff00 */
[----:B------:R4:W-:Y:S01]  /*0660*/  STL [R1+0x58], RZ ;  /* 0x000058ff01007387 */ /* 0x0009e20000100800 */
[--C-:B--2---:R-:W-:Y:S01]  /*0670*/  IMAD.MOV R8, RZ, RZ, -R5.reuse ;  /* 0x000000ffff087224 */ /* 0x104fe200078e0a05 */
[----:B------:R-:W-:Y:S02]  /*0680*/  CS2R R134, SRZ ;  /* 0x0000000000867805 */ /* 0x000fe4000001ff00 */
[----:B------:R-:W-:Y:S01]  /*0690*/  CS2R R136, SRZ ;  /* 0x0000000000887805 */ /* 0x000fe2000001ff00 */
[----:B------:R4:W-:Y:S01]  /*06a0*/  STL [R1+0x5c], RZ ;  /* 0x00005cff01007387 */ /* 0x0009e20000100800 */
[----:B------:R-:W-:Y:S01]  /*06b0*/  IMAD R11, R8, R9, RZ ;  /* 0x00000009080b7224 */ /* 0x000fe200078e02ff */
[----:B------:R-:W-:Y:S01]  /*06c0*/  CS2R R138, SRZ ;  /* 0x00000000008a7805 */ /* 0x000fe2000001ff00 */
[----:B------:R-:W-:Y:S01]  /*06d0*/  IMAD.MOV.U32 R8, RZ, RZ, R10 ;  /* 0x000000ffff087224 */ /* 0x000fe200078e000a */
[----:B------:R4:W-:Y:S01]  /*06e0*/  STL [R1+0x60], RZ ;  /* 0x000060ff01007387 */ /* 0x0009e20000100800 */
[----:B------:R-:W-:Y:S01]  /*06f0*/  IMAD.HI.U32 R5, R5, R11, R4 ;  /* 0x0000000b05057227 */ /* 0x000fe200078e0004 */
[----:B------:R-:W-:-:S02]  /*0700*/  CS2R R140, SRZ ;  /* 0x00000000008c7805 */ /* 0x000fc4000001ff00 */
[----:B------:R-:W-:Y:S01]  /*0710*/  CS2R R142, SRZ ;  /* 0x00000000008e7805 */ /* 0x000fe2000001ff00 */
[----:B------:R4:W-:Y:S01]  /*0720*/  STL [R1+0x64], RZ ;  /* 0x000064ff01007387 */ /* 0x0009e20000100800 */
[----:B------:R-:W-:Y:S02]  /*0730*/  CS2R R144, SRZ ;  /* 0x0000000000907805 */ /* 0x000fe4000001ff00 */
[----:B------:R-:W-:Y:S01]  /*0740*/  CS2R R146, SRZ ;  /* 0x0000000000927805 */ /* 0x000fe2000001ff00 */
[----:B------:R-:W-:Y:S01]  /*0750*/  IMAD.HI.U32 R5, R5, R8, RZ ;  /* 0x0000000805057227 */ /* 0x000fe200078e00ff */
[----:B------:R4:W-:Y:S01]  /*0760*/  STL [R1+0x68], RZ ;  /* 0x000068ff01007387 */ /* 0x0009e20000100800 */
[----:B------:R-:W-:Y:S02]  /*0770*/  CS2R R148, SRZ ;  /* 0x0000000000947805 */ /* 0x000fe4000001ff00 */
[----:B------:R-:W-:Y:S01]  /*0780*/  CS2R R150, SRZ ;  /* 0x0000000000967805 */ /* 0x000fe2000001ff00 */
[----:B------:R-:W-:Y:S01]  /*0790*/  IMAD R0, R5, R0, R8 ;  /* 0x0000000005007224 */ /* 0x000fe200078e0208 */
[----:B------:R4:W-:Y:S01]  /*07a0*/  STL [R1+0x6c], RZ ;  /* 0x00006cff01007387 */ /* 0x0009e20000100800 */
[----:B0-----:R-:W-:-:S03]  /*07b0*/  LOP3.LUT R14, R153, 0xe0, RZ, 0xc0, !PT ;  /* 0x000000e0990e7812 */ /* 0x001fc600078ec0ff */
[----:B------:R-:W-:Y:S01]  /*07c0*/  ISETP.GT.U32.AND P1, PT, R9, R0, PT ;  /* 0x000000000900720c */ /* 0x000fe20003f24070 */
[----:B------:R4:W-:Y:S04]  /*07d0*/  STL [R1+0x70], RZ ;  /* 0x000070ff01007387 */ /* 0x0009e80000100800 */
[----:B------:R4:W-:Y:S04]  /*07e0*/  STL [R1+0x74], RZ ;  /* 0x000074ff01007387 */ /* 0x0009e80000100800 */
[----:B------:R4:W-:Y:S04]  /*07f0*/  STL [R1+0x78], RZ ;  /* 0x000078ff01007387 */ /* 0x0009e80000100800 */
[----:B------:R-:W-:Y:S01]  /*0800*/  @!P1 IMAD.IADD R0, R0, 0x1, -R9 ;  /* 0x0000000100009824 */ /* 0x000fe200078e0a09 */
[----:B------:R4:W-:Y:S01]  /*0810*/  STL [R1+0x7c], RZ ;  /* 0x00007cff01007387 */ /* 0x0009e20000100800 */
[----:B------:R-:W-:Y:S01]  /*0820*/  @!P1 VIADD R5, R5, 0x1 ;  /* 0x0000000105059836 */ /* 0x000fe20000000000 */
[----:B------:R-:W-:-:S02]  /*0830*/  ISETP.NE.AND P1, PT, R6, RZ, PT ;  /* 0x000000ff0600720c */ /* 0x000fc40003f25270 */
[----:B------:R-:W-:Y:S01]  /*0840*/  ISETP.GE.U32.AND P0, PT, R0, R9, PT ;  /* 0x000000090000720c */ /* 0x000fe20003f06070 */
[----:B------:R4:W-:Y:S01]  /*0850*/  STL [R1+0x80], RZ ;  /* 0x000080ff01007387 */ /* 0x0009e20000100800 */
[----:B------:R-:W-:-:S03]  /*0860*/  LOP3.LUT R0, R7, R6, RZ, 0x3c, !PT ;  /* 0x0000000607007212 */ /* 0x000fc600078e3cff */
[----:B------:R4:W-:Y:S01]  /*0870*/  STL [R1+0x84], RZ ;  /* 0x000084ff01007387 */ /* 0x0009e20000100800 */
[----:B------:R-:W-:Y:S01]  /*0880*/  ISETP.GE.AND P2, PT, R0, RZ, PT ;  /* 0x000000ff0000720c */ /* 0x000fe20003f46270 */
[----:B------:R-:W-:Y:S02]  /*0890*/  VIADD R0, R2, 0xff ;  /* 0x000000ff02007836 */ /* 0x000fe40000000000 */
[----:B------:R4:W-:Y:S04]  /*08a0*/  STL [R1+0x88], RZ ;  /* 0x000088ff01007387 */ /* 0x0009e80000100800 */
[----:B------:R-:W-:Y:S01]  /*08b0*/  @P0 VIADD R5, R5, 0x1 ;  /* 0x0000000105050836 */ /* 0x000fe20000000000 */
[----:B------:R4:W-:Y:S03]  /*08c0*/  STL [R1+0x8c], RZ ;  /* 0x00008cff01007387 */ /* 0x0009e60000100800 */
[----:B------:R-:W-:Y:S01]  /*08d0*/  IMAD.MOV.U32 R4, RZ, RZ, R5 ;  /* 0x000000ffff047224 */ /* 0x000fe200078e0005 */
[----:B------:R-:W-:Y:S01]  /*08e0*/  SHF.R.S32.HI R5, RZ, 0x1f, R0 ;  /* 0x0000001fff057819 */ /* 0x000fe20000011400 */
[----:B------:R4:W-:Y:S02]  /*08f0*/  STL [R1+0x90], RZ ;  /* 0x000090ff01007387 */ /* 0x0009e40000100800 */
[----:B------:R-:W-:Y:S01]  /*0900*/  @!P2 IMAD.MOV R4, RZ, RZ, -R4 ;  /* 0x000000ffff04a224 */ /* 0x000fe200078e0a04 */
[----:B------:R-:W-:Y:S01]  /*0910*/  @!P1 LOP3.LUT R4, RZ, R6, RZ, 0x33, !PT ;  /* 0x00000006ff049212 */ /* 0x000fe200078e33ff */
[----:B------:R4:W-:Y:S01]  /*0920*/  STL [R1+0x94], RZ ;  /* 0x000094ff01007387 */ /* 0x0009e20000100800 */
[----:B------:R-:W-:-:S03]  /*0930*/  LEA.HI R5, R5, R0, RZ, 0x8 ;  /* 0x0000000005057211 */ /* 0x000fc600078f40ff */
[----:B------:R-:W-:Y:S01]  /*0940*/  IMAD.SHL.U32 R8, R4, 0x8, RZ ;  /* 0x0000000804087824 */ /* 0x000fe200078e00ff */
[----:B------:R4:W-:Y:S01]  /*0950*/  STL [R1+0x98], RZ ;  /* 0x000098ff01007387 */ /* 0x0009e20000100800 */
[----:B------:R-:W-:-:S03]  /*0960*/  IMAD.MOV R4, RZ, RZ, -R4 ;  /* 0x000000ffff047224 */ /* 0x000fc600078e0a04 */
[----:B------:R-:W-:Y:S01]  /*0970*/  LEA.HI.SX32 R5, R5, -R8, 0x18 ;  /* 0x8000000805057211 */ /* 0x000fe200078fc2ff */
[----:B------:R4:W-:Y:S01]  /*0980*/  STL [R1+0x9c], RZ ;  /* 0x00009cff01007387 */ /* 0x0009e20000100800 */
[----:B------:R-:W-:Y:S02]  /*0990*/  IMAD R6, R6, R4, R7 ;  /* 0x0000000406067224 */ /* 0x000fe400078e0207 */
[----:B------:R-:W-:Y:S01]  /*09a0*/  VIMNMX R13, R5, 0x8, PT ;  /* 0x00000008050d7848 */ /* 0x000fe20003fe0100 */
[----:B------:R4:W-:Y:S02]  /*09b0*/  STL [R1+0xa0], RZ ;  /* 0x0000a0ff01007387 */ /* 0x0009e40000100800 */
[----:B------:R-:W-:Y:S02]  /*09c0*/  IABS R11, R6 ;  /* 0x00000006000b7213 */ /* 0x000fe40000000000 */
[----:B------:R-:W-:Y:S01]  /*09d0*/  IABS R9, R13 ;  /* 0x0000000d00097213 */ /* 0x000fe20000000000 */
[----:B------:R4:W-:Y:S03]  /*09e0*/  STL [R1+0xa4], RZ ;  /* 0x0000a4ff01007387 */ /* 0x0009e60000100800 */
[----:B------:R-:W0:Y:S01]  /*09f0*/  I2F.RP R0, R9 ;  /* 0x0000000900007306 */ /* 0x000e220000209400 */
[----:B------:R4:W-:Y:S04]  /*0a00*/  STL [R1+0xa8], RZ ;  /* 0x0000a8ff01007387 */ /* 0x0009e80000100800 */
[----:B------:R4:W-:Y:S04]  /*0a10*/  STL [R1+0xac], RZ ;  /* 0x0000acff01007387 */ /* 0x0009e80000100800 */
[----:B------:R4:W-:Y:S04]  /*0a20*/  STL [R1+0xb0], RZ ;  /* 0x0000b0ff01007387 */ /* 0x0009e80000100800 */
[----:B------:R4:W-:Y:S01]  /*0a30*/  STL [R1+0xb4], RZ ;  /* 0x0000b4ff01007387 */ /* 0x0009e20000100800 */
[----:B0-----:R-:W0:Y:S03]  /*0a40*/  MUFU.RCP R0, R0 ;  /* 0x0000000000007308 */ /* 0x001e260000001000 */
[----:B------:R4:W-:Y:S04]  /*0a50*/  STL [R1+0xb8], RZ ;  /* 0x0000b8ff01007387 */ /* 0x0009e80000100800 */
[----:B------:R4:W-:Y:S04]  /*0a60*/  STL [R1+0xbc], RZ ;  /* 0x0000bcff01007387 */ /* 0x0009e80000100800 */
[----:B------:R4:W-:Y:S04]  /*0a70*/  STL [R1+0xc0], RZ ;  /* 0x0000c0ff01007387 */ /* 0x0009e80000100800 */
[----:B------:R4:W-:Y:S01]  /*0a80*/  STL [R1+0xc4], RZ ;  /* 0x0000c4ff01007387 */ /* 0x0009e20000100800 */
[----:B0-----:R-:W-:-:S03]  /*0a90*/  VIADD R5, R0, 0xffffffe ;  /* 0x0ffffffe00057836 */ /* 0x001fc60000000000 */
[----:B------:R4:W-:Y:S04]  /*0aa0*/  STL [R1+0xc8], RZ ;  /* 0x0000c8ff01007387 */ /* 0x0009e80000100800 */
[----:B------:R4:W-:Y:S01]  /*0ab0*/  STL [R1+0xcc], RZ ;  /* 0x0000ccff01007387 */ /* 0x0009e20000100800 */
[----:B------:R-:W0:Y:S03]  /*0ac0*/  F2I.FTZ.U32.TRUNC.NTZ R5, R5 ;  /* 0x0000000500057305 */ /* 0x000e26000021f000 */
[----:B------:R4:W-:Y:S04]  /*0ad0*/  STL [R1+0xd0], RZ ;  /* 0x0000d0ff01007387 */ /* 0x0009e80000100800 */
[----:B------:R4:W-:Y:S04]  /*0ae0*/  STL [R1+0xd4], RZ ;  /* 0x0000d4ff01007387 */ /* 0x0009e80000100800 */
[----:B------:R4:W-:Y:S01]  /*0af0*/  STL [R1+0xd8], RZ ;  /* 0x0000d8ff01007387 */ /* 0x0009e20000100800 */
[----:B0-----:R-:W-:-:S03]  /*0b00*/  IMAD.MOV R10, RZ, RZ, -R5 ;  /* 0x000000ffff0a7224 */ /* 0x001fc600078e0a05 */
[----:B------:R4:W-:Y:S01]  /*0b10*/  STL [R1+0xdc], RZ ;  /* 0x0000dcff01007387 */ /* 0x0009e20000100800 */
[----:B------:R-:W-:Y:S01]  /*0b20*/  IMAD.MOV.U32 R4, RZ, RZ, R10 ;  /* 0x000000ffff047224 */ /* 0x000fe200078e000a */
[----:B------:R-:W-:Y:S02]  /*0b30*/  IABS R10, R13 ;  /* 0x0000000d000a7213 */ /* 0x000fe40000000000 */
[----:B------:R4:W-:Y:S01]  /*0b40*/  STL [R1+0xe0], RZ ;  /* 0x0000e0ff01007387 */ /* 0x0009e20000100800 */
[----:B------:R-:W-:Y:S02]  /*0b50*/  IMAD R7, R4, R9, RZ ;  /* 0x0000000904077224 */ /* 0x000fe400078e02ff */
[----:B------:R-:W-:Y:S01]  /*0b60*/  IMAD.MOV.U32 R4, RZ, RZ, RZ ;  /* 0x000000ffff047224 */ /* 0x000fe200078e00ff */
[----:B------:R4:W-:Y:S01]  /*0b70*/  STL [R1+0xe4], RZ ;  /* 0x0000e4ff01007387 */ /* 0x0009e20000100800 */
[----:B------:R-:W-:Y:S02]  /*0b80*/  IMAD.MOV R0, RZ, RZ, -R10 ;  /* 0x000000ffff007224 */ /* 0x000fe400078e0a0a */
[----:B------:R-:W-:Y:S01]  /*0b90*/  IMAD.HI.U32 R4, R5, R7, R4 ;  /* 0x0000000705047227 */ /* 0x000fe200078e0004 */
[----:B------:R4:W-:Y:S04]  /*0ba0*/  STL [R1+0xe8], RZ ;  /* 0x0000e8ff01007387 */ /* 0x0009e80000100800 */
[----:B------:R4:W-:Y:S01]  /*0bb0*/  STL [R1+0xec], RZ ;  /* 0x0000ecff01007387 */ /* 0x0009e20000100800 */
[----:B------:R-:W-:-:S03]  /*0bc0*/  IMAD.HI.U32 R4, R4, R11, RZ ;  /* 0x0000000b04047227 */ /* 0x000fc600078e00ff */
[----:B------:R4:W-:Y:S01]  /*0bd0*/  STL [R1+0xf0], RZ ;  /* 0x0000f0ff01007387 */ /* 0x0009e20000100800 */
[----:B------:R-:W-:-:S03]  /*0be0*/  IMAD R0, R4, R0, R11 ;  /* 0x0000000004007224 */ /* 0x000fc600078e020b */
[----:B------:R4:W-:Y:S02]  /*0bf0*/  STL [R1+0xf4], RZ ;  /* 0x0000f4ff01007387 */ /* 0x0009e40000100800 */
[----:B------:R-:W-:Y:S02]  /*0c00*/  ISETP.GT.U32.AND P1, PT, R9, R0, PT ;  /* 0x000000000900720c */ /* 0x000fe40003f24070 */
[----:B------:R4:W-:Y:S04]  /*0c10*/  STL [R1+0xf8], RZ ;  /* 0x0000f8ff01007387 */ /* 0x0009e80000100800 */
[----:B------:R4:W-:Y:S04]  /*0c20*/  STL [R1+0xfc], RZ ;  /* 0x0000fcff01007387 */ /* 0x0009e80000100800 */
[----:B------:R4:W-:Y:S03]  /*0c30*/  STL [R1+0x100], RZ ;  /* 0x000100ff01007387 */ /* 0x0009e60000100800 */
[----:B------:R-:W-:Y:S01]  /*0c40*/  @!P1 IMAD.IADD R0, R0, 0x1, -R9 ;  /* 0x0000000100009824 */ /* 0x000fe200078e0a09 */
[----:B------:R4:W-:Y:S01]  /*0c50*/  STL [R1+0x104], RZ ;  /* 0x000104ff01007387 */ /* 0x0009e20000100800 */
[----:B------:R-:W-:Y:S01]  /*0c60*/  @!P1 VIADD R4, R4, 0x1 ;  /* 0x0000000104049836 */ /* 0x000fe20000000000 */
[----:B------:R-:W-:-:S02]  /*0c70*/  ISETP.NE.AND P1, PT, R13, RZ, PT ;  /* 0x000000ff0d00720c */ /* 0x000fc40003f25270 */
[----:B------:R4:W-:Y:S01]  /*0c80*/  STL [R1+0x108], RZ ;  /* 0x000108ff01007387 */ /* 0x0009e20000100800 */
[----:B------:R-:W-:Y:S02]  /*0c90*/  ISETP.GE.U32.AND P0, PT, R0, R9, PT ;  /* 0x000000090000720c */ /* 0x000fe40003f06070 */
[-C--:B------:R-:W-:Y:S01]  /*0ca0*/  LOP3.LUT R0, R6, R13.reuse, RZ, 0x3c, !PT ;  /* 0x0000000d06007212 */ /* 0x080fe200078e3cff */
[----:B------:R4:W-:Y:S03]  /*0cb0*/  STL [R1+0x10c], RZ ;  /* 0x00010cff01007387 */ /* 0x0009e60000100800 */
[----:B------:R-:W-:Y:S01]  /*0cc0*/  ISETP.GE.AND P2, PT, R0, RZ, PT ;  /* 0x000000ff0000720c */ /* 0x000fe20003f46270 */
[----:B------:R4:W-:Y:S04]  /*0cd0*/  STL [R1+0x110], RZ ;  /* 0x000110ff01007387 */ /* 0x0009e80000100800 */
[----:B------:R4:W-:Y:S02]  /*0ce0*/  STL [R1+0x114], RZ ;  /* 0x000114ff01007387 */ /* 0x0009e40000100800 */
[----:B------:R-:W-:Y:S01]  /*0cf0*/  @P0 VIADD R4, R4, 0x1 ;  /* 0x0000000104040836 */ /* 0x000fe20000000000 */
[----:B------:R-:W-:Y:S01]  /*0d00*/  ISETP.GE.AND P0, PT, R189, 0x20, PT ;  /* 0x00000020bd00780c */ /* 0x000fe20003f06270 */
[----:B------:R4:W-:Y:S04]  /*0d10*/  STL [R1+0x118], RZ ;  /* 0x000118ff01007387 */ /* 0x0009e80000100800 */
[----:B------:R4:W-:Y:S01]  /*0d20*/  STL [R1+0x11c], RZ ;  /* 0x00011cff01007387 */ /* 0x0009e20000100800 */
[----:B------:R-:W-:Y:S01]  /*0d30*/  @!P2 IMAD.MOV R4, RZ, RZ, -R4 ;  /* 0x000000ffff04a224 */ /* 0x000fe200078e0a04 */
[----:B------:R-:W-:-:S02]  /*0d40*/  @!P1 LOP3.LUT R4, RZ, R13, RZ, 0x33, !PT ;  /* 0x0000000dff049212 */ /* 0x000fc400078e33ff */
[----:B------:R4:W-:Y:S03]  /*0d50*/  STL [R1+0x120], RZ ;  /* 0x000120ff01007387 */ /* 0x0009e60000100800 */
[----:B------:R-:W-:Y:S01]  /*0d60*/  IMAD.MOV R0, RZ, RZ, -R4 ;  /* 0x000000ffff007224 */ /* 0x000fe200078e0a04 */
[----:B------:R4:W-:Y:S01]  /*0d70*/  STL [R1+0x124], RZ ;  /* 0x000124ff01007387 */ /* 0x0009e20000100800 */
[----:B------:R-:W-:Y:S02]  /*0d80*/  IMAD.SHL.U32 R5, R4, 0x100, RZ ;  /* 0x0000010004057824 */ /* 0x000fe400078e00ff */
[----:B------:R-:W-:Y:S01]  /*0d90*/  IMAD R0, R13, R0, R6 ;  /* 0x000000000d007224 */ /* 0x000fe200078e0206 */
[----:B------:R4:W-:Y:S01]  /*0da0*/  STL [R1+0x128], RZ ;  /* 0x000128ff01007387 */ /* 0x0009e20000100800 */
[----:B------:R-:W-:Y:S02]  /*0db0*/  LOP3.LUT R6, R153, 0xff, RZ, 0xc0, !PT ;  /* 0x000000ff99067812 */ /* 0x000fe400078ec0ff */
[----:B------:R-:W-:Y:S01]  /*0dc0*/  IMAD.IADD R0, R8, 0x1, R0 ;  /* 0x0000000108007824 */ /* 0x000fe200078e0200 */
[----:B------:R4:W-:Y:S03]  /*0dd0*/  STL [R1+0x12c], RZ ;  /* 0x00012cff01007387 */ /* 0x0009e60000100800 */
[----:B------:R-:W-:Y:S01]  /*0de0*/  IMAD R19, R0, 0x100, R6 ;  /* 0x0000010000137824 */ /* 0x000fe200078e0206 */
[----:B------:R4:W-:Y:S04]  /*0df0*/  STL [R1+0x130], RZ ;  /* 0x000130ff01007387 */ /* 0x0009e80000100800 */
        /* <DEDUP_REMOVED lines=51> */
[----:B------:R4:W-:Y:S01]  /*1130*/  STL [R1+0x204], R19 ;  /* 0x0002041301007387 */ /* 0x0009e20000100800 */
[----:B------:R-:W-:Y:S05]  /*1140*/  @!P0 BRA `(.L_x_0) ;  /* 0x00000060008c8947 */ /* 0x000fea0003800000 */
[----:B------:R-:W-:Y:S01]  /*1150*/  IABS R15, R2 ;  /* 0x00000002000f7213 */ /* 0x000fe20000000000 */
[----:B------:R-:W-:Y:S01]  /*1160*/  ULDC UR4, c[0x0][0x240] ;  /* 0x0000900000047ab9 */ /* 0x000fe20000000800 */
[----:B------:R-:W-:Y:S01]  /*1170*/  IABS R0, R3 ;  /* 0x0000000300007213 */ /* 0x000fe20000000000 */
[----:B------:R-:W-:Y:S01]  /*1180*/  ULDC.64 UR14, c[0x0][0x218] ;  /* 0x00008600000e7ab9 */ /* 0x000fe20000000a00 */
[----:B------:R-:W0:Y:S01]  /*1190*/  I2F.RP R10, R15 ;  /* 0x0000000f000a7306 */ /* 0x000e220000209400 */
[----:B------:R-:W-:Y:S01]  /*11a0*/  IABS R13, R19 ;  /* 0x00000013000d7213 */ /* 0x000fe20000000000 */
[----:B------:R-:W-:Y:S01]  /*11b0*/  ULDC UR5, c[0x0][0x234] ;  /* 0x00008d0000057ab9 */ /* 0x000fe20000000800 */
[----:B------:R-:W-:Y:S01]  /*11c0*/  LEA.HI R16, R14, R5, RZ, 0x1b ;  /* 0x000000050e107211 */ /* 0x000fe200078fd8ff */
[----:B------:R-:W-:Y:S01]  /*11d0*/  ULDC.64 UR6, c[0x0][0x210] ;  /* 0x0000840000067ab9 */ /* 0x000fe20000000a00 */
[----:B------:R-:W-:Y:S02]  /*11e0*/  ISETP.GE.AND P1, PT, R19, RZ, PT ;  /* 0x000000ff1300720c */ /* 0x000fe40003f26270 */
[----:B------:R-:W-:-:S02]  /*11f0*/  CS2R R72, SRZ ;  /* 0x0000000000487805 */ /* 0x000fc4000001ff00 */
[----:B------:R-:W-:Y:S01]  /*1200*/  IABS R69, R16 ;  /* 0x0000001000457213 */ /* 0x000fe20000000000 */
[----:B------:R-:W1:Y:S01]  /*1210*/  I2F.RP R4, R0 ;  /* 0x0000000000047306 */ /* 0x000e620000209400 */
[C---:B------:R-:W-:Y:S01]  /*1220*/  VIADD R14, R16.reuse, 0xf8 ;  /* 0x000000f8100e7836 */ /* 0x040fe20000000000 */
[----:B------:R-:W-:Y:S01]  /*1230*/  CS2R R74, SRZ ;  /* 0x00000000004a7805 */ /* 0x000fe2000001ff00 */
[C---:B------:R-:W-:Y:S01]  /*1240*/  VIADD R17, R16.reuse, 0xf0 ;  /* 0x000000f010117836 */ /* 0x040fe20000000000 */
[----:B------:R-:W-:Y:S01]  /*1250*/  CS2R R76, SRZ ;  /* 0x00000000004c7805 */ /* 0x000fe2000001ff00 */
[----:B------:R-:W-:Y:S01]  /*1260*/  VIADD R18, R16, 0xe8 ;  /* 0x000000e810127836 */ /* 0x000fe20000000000 */
[----:B------:R-:W-:Y:S01]  /*1270*/  ISETP.GE.AND P4, PT, R14, RZ, PT ;  /* 0x000000ff0e00720c */ /* 0x000fe20003f86270 */
[C---:B------:R-:W-:Y:S01]  /*1280*/  VIADD R22, R16.reuse, 0x88 ;  /* 0x0000008810167836 */ /* 0x040fe20000000000 */
[----:B0-----:R-:W0:Y:S01]  /*1290*/  MUFU.RCP R10, R10 ;  /* 0x0000000a000a7308 */ /* 0x001e220000001000 */
[----:B------:R-:W-:Y:S01]  /*12a0*/  VIADD R20, R16, 0x90 ;  /* 0x0000009010147836 */ /* 0x000fe20000000000 */
[----:B------:R-:W-:Y:S01]  /*12b0*/  ISETP.GE.AND P6, PT, R18, RZ, PT ;  /* 0x000000ff1200720c */ /* 0x000fe20003fc6270 */
[C---:B------:R-:W-:Y:S01]  /*12c0*/  VIADD R24, R16.reuse, 0x30 ;  /* 0x0000003010187836 */ /* 0x040fe20000000000 */
[----:B------:R-:W-:Y:S01]  /*12d0*/  IABS R35, R22 ;  /* 0x0000001600237213 */ /* 0x000fe20000000000 */
[C---:B------:R-:W-:Y:S01]  /*12e0*/  VIADD R26, R16.reuse, 0x28 ;  /* 0x00000028101a7836 */ /* 0x040fe20000000000 */
[----:B------:R-:W-:Y:S01]  /*12f0*/  IABS R33, R20 ;  /* 0x0000001400217213 */ /* 0x000fe20000000000 */
[C---:B------:R-:W-:Y:S01]  /*1300*/  VIADD R28, R16.reuse, 0x20 ;  /* 0x00000020101c7836 */ /* 0x040fe20000000000 */
[----:B-1----:R-:W1:Y:S01]  /*1310*/  MUFU.RCP R4, R4 ;  /* 0x0000000400047308 */ /* 0x002e620000001000 */
[----:B------:R-:W-:Y:S01]  /*1320*/  IABS R57, R24 ;  /* 0x0000001800397213 */ /* 0x000fe20000000000 */
[C---:B------:R-:W-:Y:S01]  /*1330*/  VIADD R30, R16.reuse, 0x18 ;  /* 0x00000018101e7836 */ /* 0x040fe20000000000 */
[----:B------:R-:W-:Y:S01]  /*1340*/  IABS R59, R26 ;  /* 0x0000001a003b7213 */ /* 0x000fe20000000000 */
[C---:B------:R-:W-:Y:S01]  /*1350*/  VIADD R32, R16.reuse, 0x10 ;  /* 0x0000001010207836 */ /* 0x040fe20000000000 */
[----:B------:R-:W-:Y:S01]  /*1360*/  IABS R61, R28 ;  /* 0x0000001c003d7213 */ /* 0x000fe20000000000 */
[----:B------:R-:W-:Y:S01]  /*1370*/  VIADD R34, R16, 0x8 ;  /* 0x0000000810227836 */ /* 0x000fe20000000000 */
[----:B------:R-:W-:-:S02]  /*1380*/  IABS R63, R30 ;  /* 0x0000001e003f7213 */ /* 0x000fc40000000000 */
[----:B------:R-:W-:Y:S01]  /*1390*/  CS2R R78, SRZ ;  /* 0x00000000004e7805 */ /* 0x000fe2000001ff00 */
[----:B0-----:R-:W-:Y:S01]  /*13a0*/  VIADD R8, R10, 0xffffffe ;  /* 0x0ffffffe0a087836 */ /* 0x001fe20000000000 */
[----:B------:R-:W-:Y:S02]  /*13b0*/  IABS R65, R32 ;  /* 0x0000002000417213 */ /* 0x000fe40000000000 */
[----:B------:R-:W-:Y:S02]  /*13c0*/  CS2R R80, SRZ ;  /* 0x0000000000507805 */ /* 0x000fe4000001ff00 */
[----:B------:R-:W-:Y:S01]  /*13d0*/  IABS R67, R34 ;  /* 0x0000002200437213 */ /* 0x000fe20000000000 */
[----:B------:R0:W2:Y:S01]  /*13e0*/  F2I.FTZ.U32.TRUNC.NTZ R9, R8 ;  /* 0x0000000800097305 */ /* 0x0000a2000021f000 */
[----:B------:R-:W-:Y:S02]  /*13f0*/  CS2R R82, SRZ ;  /* 0x0000000000527805 */ /* 0x000fe4000001ff00 */
[----:B------:R-:W-:-:S02]  /*1400*/  CS2R R84, SRZ ;  /* 0x0000000000547805 */ /* 0x000fc4000001ff00 */
[----:B------:R-:W-:Y:S01]  /*1410*/  CS2R R86, SRZ ;  /* 0x0000000000567805 */ /* 0x000fe2000001ff00 */
[----:B-1----:R-:W-:Y:S01]  /*1420*/  VIADD R6, R4, 0xffffffe ;  /* 0x0ffffffe04067836 */ /* 0x002fe20000000000 */
[----:B------:R-:W-:Y:S01]  /*1430*/  IABS R4, R14 ;  /* 0x0000000e00047213 */ /* 0x000fe20000000000 */
[----:B------:R-:W-:Y:S01]  /*1440*/  VIADD R14, R16, 0xd8 ;  /* 0x000000d8100e7836 */ /* 0x000fe20000000000 */
[----:B------:R-:W-:Y:S01]  /*1450*/  CS2R R88, SRZ ;  /* 0x0000000000587805 */ /* 0x000fe2000001ff00 */
[----:B------:R1:W3:Y:S01]  /*1460*/  F2I.FTZ.U32.TRUNC.NTZ R7, R6 ;  /* 0x0000000600077305 */ /* 0x0002e2000021f000 */
[----:B0-----:R-:W-:Y:S01]  /*1470*/  IMAD.MOV.U32 R8, RZ, RZ, RZ ;  /* 0x000000ffff087224 */ /* 0x001fe200078e00ff */
[----:B------:R-:W-:Y:S02]  /*1480*/  CS2R R90, SRZ ;  /* 0x00000000005a7805 */ /* 0x000fe4000001ff00 */
[----:B------:R-:W-:Y:S02]  /*1490*/  CS2R R92, SRZ ;  /* 0x00000000005c7805 */ /* 0x000fe4000001ff00 */
[----:B------:R-:W-:-:S02]  /*14a0*/  CS2R R94, SRZ ;  /* 0x00000000005e7805 */ /* 0x000fc4000001ff00 */
[----:B------:R-:W-:Y:S02]  /*14b0*/  CS2R R96, SRZ ;  /* 0x0000000000607805 */ /* 0x000fe4000001ff00 */
[----:B------:R-:W-:Y:S01]  /*14c0*/  CS2R R98, SRZ ;  /* 0x0000000000627805 */ /* 0x000fe2000001ff00 */
[----:B--2---:R-:W-:Y:S01]  /*14d0*/  IMAD.MOV R12, RZ, RZ, -R9 ;  /* 0x000000ffff0c7224 */ /* 0x004fe200078e0a09 */
[----:B------:R-:W-:Y:S01]  /*14e0*/  CS2R R100, SRZ ;  /* 0x0000000000647805 */ /* 0x000fe2000001ff00 */
[----:B-1----:R-:W-:Y:S01]  /*14f0*/  IMAD.MOV.U32 R6, RZ, RZ, RZ ;  /* 0x000000ffff067224 */ /* 0x002fe200078e00ff */
[----:B------:R-:W-:Y:S01]  /*1500*/  CS2R R102, SRZ ;  /* 0x0000000000667805 */ /* 0x000fe2000001ff00 */
[----:B------:R-:W-:Y:S01]  /*1510*/  IMAD R11, R12, R15, RZ ;  /* 0x0000000f0c0b7224 */ /* 0x000fe200078e02ff */
[----:B------:R-:W-:Y:S01]  /*1520*/  CS2R R104, SRZ ;  /* 0x0000000000687805 */ /* 0x000fe2000001ff00 */
[----:B------:R-:W-:Y:S01]  /*1530*/  IMAD.MOV.U32 R12, RZ, RZ, R13 ;  /* 0x000000ffff0c7224 */ /* 0x000fe200078e000d */
[----:B------:R-:W-:Y:S01]  /*1540*/  IABS R13, R18 ;  /* 0x00000012000d7213 */ /* 0x000fe20000000000 */
[----:B------:R-:W-:Y:S01]  /*1550*/  IMAD.HI.U32 R9, R9, R11, R8 ;  /* 0x0000000b09097227 */ /* 0x000fe200078e0008 */
[----:B------:R-:W-:-:S02]  /*1560*/  CS2R R106, SRZ ;  /* 0x00000000006a7805 */ /* 0x000fc4000001ff00 */
[----:B------:R-:W-:Y:S02]  /*1570*/  CS2R R108, SRZ ;  /* 0x00000000006c7805 */ /* 0x000fe4000001ff00 */
[----:B------:R-:W-:Y:S01]  /*1580*/  CS2R R110, SRZ ;  /* 0x00000000006e7805 */ /* 0x000fe2000001ff00 */
[----:B---3--:R-:W-:Y:S01]  /*1590*/  IMAD.MOV R11, RZ, RZ, -R7 ;  /* 0x000000ffff0b7224 */ /* 0x008fe200078e0a07 */
[----:B------:R-:W-:Y:S01]  /*15a0*/  CS2R R112, SRZ ;  /* 0x0000000000707805 */ /* 0x000fe2000001ff00 */
[----:B------:R-:W-:Y:S01]  /*15b0*/  IMAD.HI.U32 R9, R9, R12, RZ ;  /* 0x0000000c09097227 */ /* 0x000fe200078e00ff */
[----:B------:R-:W-:Y:S02]  /*15c0*/  CS2R R114, SRZ ;  /* 0x0000000000727805 */ /* 0x000fe4000001ff00 */
[----:B------:R-:W-:Y:S02]  /*15d0*/  CS2R R116, SRZ ;  /* 0x0000000000747805 */ /* 0x000fe4000001ff00 */
[----:B------:R-:W-:Y:S01]  /*15e0*/  CS2R R118, SRZ ;  /* 0x0000000000767805 */ /* 0x000fe2000001ff00 */
[----:B------:R-:W-:Y:S01]  /*15f0*/  IMAD.MOV R9, RZ, RZ, -R9 ;  /* 0x000000ffff097224 */ /* 0x000fe200078e0a09 */
[----:B------:R-:W-:Y:S01]  /*1600*/  CS2R R120, SRZ ;  /* 0x0000000000787805 */ /* 0x000fe2000001ff00 */
[----:B------:R-:W-:Y:S01]  /*1610*/  IMAD R11, R11, R0, RZ ;  /* 0x000000000b0b7224 */ /* 0x000fe200078e02ff */
[----:B------:R-:W-:Y:S01]  /*1620*/  CS2R R122, SRZ ;  /* 0x00000000007a7805 */ /* 0x000fe2000001ff00 */
[----:B------:R-:W-:Y:S01]  /*1630*/  IMAD R10, R15, R9, R12 ;  /* 0x000000090f0a7224 */ /* 0x000fe200078e020c */
[----:B------:R-:W-:Y:S01]  /*1640*/  CS2R R124, SRZ ;  /* 0x00000000007c7805 */ /* 0x000fe2000001ff00 */
[----:B------:R-:W-:Y:S01]  /*1650*/  IMAD.HI.U32 R6, R7, R11, R6 ;  /* 0x0000000b07067227 */ /* 0x000fe200078e0006 */
[----:B------:R-:W-:-:S02]  /*1660*/  IABS R11, R17 ;  /* 0x00000011000b7213 */ /* 0x000fc40000000000 */
[----:B------:R-:W-:Y:S02]  /*1670*/  CS2R R126, SRZ ;  /* 0x00000000007e7805 */ /* 0x000fe4000001ff00 */
[----:B------:R-:W-:Y:S01]  /*1680*/  ISETP.GT.U32.AND P0, PT, R15, R10, PT ;  /* 0x0000000a0f00720c */ /* 0x000fe20003f04070 */
[----:B------:R-:W-:Y:S01]  /*1690*/  IMAD.MOV.U32 R7, RZ, RZ, R4 ;  /* 0x000000ffff077224 */ /* 0x000fe200078e0004 */
[----:B------:R-:W-:Y:S01]  /*16a0*/  CS2R R128, SRZ ;  /* 0x0000000000807805 */ /* 0x000fe2000001ff00 */
[C---:B------:R-:W-:Y:S01]  /*16b0*/  IMAD.HI.U32 R8, R6.reuse, R11, RZ ;  /* 0x0000000b06087227 */ /* 0x040fe200078e00ff */
[----:B------:R-:W-:Y:S02]  /*16c0*/  CS2R R130, SRZ ;  /* 0x0000000000827805 */ /* 0x000fe4000001ff00 */
[----:B------:R-:W-:Y:S02]  /*16d0*/  CS2R R132, SRZ ;  /* 0x0000000000847805 */ /* 0x000fe4000001ff00 */
[----:B------:R-:W-:Y:S01]  /*16e0*/  CS2R R134, SRZ ;  /* 0x0000000000867805 */ /* 0x000fe2000001ff00 */
[----:B------:R-:W-:Y:S01]  /*16f0*/  IMAD.HI.U32 R4, R6, R7, RZ ;  /* 0x0000000706047227 */ /* 0x000fe200078e00ff */
[----:B------:R-:W-:-:S02]  /*1700*/  CS2R R136, SRZ ;  /* 0x0000000000887805 */ /* 0x000fc4000001ff00 */
[----:B------:R-:W-:Y:S02]  /*1710*/  CS2R R138, SRZ ;  /* 0x00000000008a7805 */ /* 0x000fe4000001ff00 */
[----:B------:R-:W-:Y:S01]  /*1720*/  CS2R R140, SRZ ;  /* 0x00000000008c7805 */ /* 0x000fe2000001ff00 */
[----:B------:R-:W-:Y:S01]  /*1730*/  IMAD.MOV R4, RZ, RZ, -R4 ;  /* 0x000000ffff047224 */ /* 0x000fe200078e0a04 */
[----:B------:R-:W-:Y:S01]  /*1740*/  CS2R R142, SRZ ;  /* 0x00000000008e7805 */ /* 0x000fe2000001ff00 */
[----:B------:R-:W-:Y:S01]  /*1750*/  @!P0 IMAD.IADD R10, R10, 0x1, -R15 ;  /* 0x000000010a0a8824 */ /* 0x000fe200078e0a0f */
[----:B------:R-:W-:Y:S01]  /*1760*/  ISETP.NE.AND P0, PT, R2, RZ, PT ;  /* 0x000000ff0200720c */ /* 0x000fe20003f05270 */
[----:B------:R-:W-:Y:S01]  /*1770*/  IMAD R7, R0, R4, R7 ;  /* 0x0000000400077224 */ /* 0x000fe200078e0207 */
[----:B------:R-:W-:Y:S01]  /*1780*/  SHF.R.S32.HI R4, RZ, 0x1f, R189 ;  /* 0x0000001fff047819 */ /* 0x000fe200000114bd */
[----:B------:R-:W-:Y:S01]  /*1790*/  IMAD.HI.U32 R9, R6, R13, RZ ;  /* 0x0000000d06097227 */ /* 0x000fe200078e00ff */
[----:B------:R-:W-:-:S02]  /*17a0*/  ISETP.GT.U32.AND P3, PT, R15, R10, PT ;  /* 0x0000000a0f00720c */ /* 0x000fc40003f64070 */
[----:B------:R-:W-:Y:S02]  /*17b0*/  CS2R R144, SRZ ;  /* 0x0000000000907805 */ /* 0x000fe4000001ff00 */
[----:B------:R-:W-:Y:S01]  /*17c0*/  LEA.HI R189, R4, R189, RZ, 0x5 ;  /* 0x000000bd04bd7211 */ /* 0x000fe200078f28ff */
[----:B------:R-:W-:Y:S01]  /*17d0*/  IMAD.MOV R8, RZ, RZ, -R8 ;  /* 0x000000ffff087224 */ /* 0x000fe200078e0a08 */
[----:B------:R-:W-:Y:S01]  /*17e0*/  IABS R4, R14 ;  /* 0x0000000e00047213 */ /* 0x000fe20000000000 */
[----:B------:R-:W-:Y:S01]  /*17f0*/  IMAD.MOV R12, RZ, RZ, -R9 ;  /* 0x000000ffff0c7224 */ /* 0x000fe200078e0a09 */
[C---:B------:R-:W-:Y:S01]  /*1800*/  ISETP.GT.U32.AND P2, PT, R0.reuse, R7, PT ;  /* 0x000000070000720c */ /* 0x040fe20003f44070 */
[C---:B------:R-:W-:Y:S01]  /*1810*/  IMAD R9, R0.reuse, R8, R11 ;  /* 0x0000000800097224 */ /* 0x040fe200078e020b */
[----:B------:R-:W-:Y:S01]  /*1820*/  CS2R R146, SRZ ;  /* 0x0000000000927805 */ /* 0x000fe2000001ff00 */
[----:B------:R-:W-:Y:S01]  /*1830*/  IMAD R11, R0, R12, R13 ;  /* 0x0000000c000b7224 */ /* 0x000fe200078e020d */
[----:B------:R-:W-:Y:S01]  /*1840*/  CS2R R148, SRZ ;  /* 0x0000000000947805 */ /* 0x000fe2000001ff00 */
[----:B------:R-:W-:Y:S01]  /*1850*/  VIADD R12, R16, 0xe0 ;  /* 0x000000e0100c7836 */ /* 0x000fe20000000000 */
[----:B------:R-:W-:Y:S01]  /*1860*/  ISETP.GT.U32.AND P5, PT, R0, R9, PT ;  /* 0x000000090000720c */ /* 0x000fe20003fa4070 */
[----:B------:R-:W-:Y:S01]  /*1870*/  @!P3 IMAD.IADD R10, R10, 0x1, -R15 ;  /* 0x000000010a0ab824 */ /* 0x000fe200078e0a0f */
[----:B------:R-:W-:Y:S01]  /*1880*/  ISETP.GE.AND P3, PT, R17, RZ, PT ;  /* 0x000000ff1100720c */ /* 0x000fe20003f66270 */
[----:B------:R-:W-:Y:S01]  /*1890*/  IMAD.MOV.U32 R15, RZ, RZ, R4 ;  /* 0x000000ffff0f7224 */ /* 0x000fe200078e0004 */
[----:B------:R-:W-:Y:S01]  /*18a0*/  IABS R13, R12 ;  /* 0x0000000c000d7213 */ /* 0x000fe20000000000 */
[----:B------:R-:W-:Y:S01]  /*18b0*/  IMAD.MOV.U32 R4, RZ, RZ, R10 ;  /* 0x000000ffff047224 */ /* 0x000fe200078e000a */
[----:B------:R-:W-:Y:S01]  /*18c0*/  CS2R R150, SRZ ;  /* 0x0000000000967805 */ /* 0x000fe2000001ff00 */
[----:B------:R-:W-:Y:S01]  /*18d0*/  @!P2 IMAD.IADD R7, R7, 0x1, -R0 ;  /* 0x000000010707a824 */ /* 0x000fe200078e0a00 */
[----:B------:R-:W-:Y:S01]  /*18e0*/  SHF.R.S32.HI R189, RZ, 0x5, R189 ;  /* 0x00000005ffbd7819 */ /* 0x000fe200000114bd */
[----:B------:R-:W-:Y:S01]  /*18f0*/  @!P1 IMAD.MOV R4, RZ, RZ, -R4 ;  /* 0x000000ffff049224 */ /* 0x000fe200078e0a04 */
[----:B------:R-:W-:Y:S01]  /*1900*/  ISETP.GT.U32.AND P1, PT, R0, R11, PT ;  /* 0x0000000b0000720c */ /* 0x000fe20003f24070 */
[----:B------:R-:W-:Y:S01]  /*1910*/  IMAD.HI.U32 R8, R6, R13, RZ ;  /* 0x0000000d06087227 */ /* 0x000fe200078e00ff */
[----:B------:R-:W-:Y:S01]  /*1920*/  @!P0 LOP3.LUT R4, RZ, R2, RZ, 0x33, !PT ;  /* 0x00000002ff048212 */ /* 0x000fe200078e33ff */
[----:B------:R-:W-:Y:S01]  /*1930*/  ULDC UR9, c[0x0][0x238] ;  /* 0x00008e0000097ab9 */ /* 0x000fe20000000800 */
[----:B------:R-:W-:Y:S01]  /*1940*/  ISETP.GT.U32.AND P2, PT, R0, R7, PT ;  /* 0x000000070000720c */ /* 0x000fe20003f44070 */
[----:B------:R-:W-:Y:S01]  /*1950*/  @!P5 IMAD.IADD R9, R9, 0x1, -R0 ;  /* 0x000000010909d824 */ /* 0x000fe200078e0a00 */
[----:B------:R-:W-:Y:S01]  /*1960*/  ISETP.GE.AND P5, PT, R12, RZ, PT ;  /* 0x000000ff0c00720c */ /* 0x000fe20003fa6270 */
[----:B------:R-:W-:Y:S01]  /*1970*/  IMAD.MOV R8, RZ, RZ, -R8 ;  /* 0x000000ffff087224 */ /* 0x000fe200078e0a08 */
[----:B------:R-:W-:Y:S01]  /*1980*/  UMOV UR19, 0xc0000010 ;  /* 0xc000001000137882 */ /* 0x000fe20000000000 */
[----:B------:R-:W-:Y:S01]  /*1990*/  IMAD.HI.U32 R10, R6, R15, RZ ;  /* 0x0000000f060a7227 */ /* 0x000fe200078e00ff */
[----:B------:R-:W-:-:S03]  /*19a0*/  ISETP.GT.U32.AND P0, PT, R0, R9, PT ;  /* 0x000000090000720c */ /* 0x000fc60003f04070 */
[----:B------:R-:W-:Y:S02]  /*19b0*/  @!P1 IMAD.IADD R11, R11, 0x1, -R0 ;  /* 0x000000010b0b9824 */ /* 0x000fe400078e0a00 */
[C---:B------:R-:W-:Y:S02]  /*19c0*/  IMAD R13, R0.reuse, R8, R13 ;  /* 0x00000008000d7224 */ /* 0x040fe400078e020d */
[----:B------:R-:W-:Y:S01]  /*19d0*/  IMAD.MOV R10, RZ, RZ, -R10 ;  /* 0x000000ffff0a7224 */ /* 0x000fe200078e0a0a */
[----:B------:R-:W-:Y:S01]  /*19e0*/  ISETP.GT.U32.AND P1, PT, R0, R11, PT ;  /* 0x0000000b0000720c */ /* 0x000fe20003f24070 */
[----:B------:R-:W-:Y:S02]  /*19f0*/  VIADD R2, R16, 0xd0 ;  /* 0x000000d010027836 */ /* 0x000fe40000000000 */
[C---:B------:R-:W-:Y:S02]  /*1a00*/  IMAD R15, R0.reuse, R10, R15 ;  /* 0x0000000a000f7224 */ /* 0x040fe400078e020f */
[--C-:B------:R-:W-:Y:S01]  /*1a10*/  @!P0 IMAD.IADD R9, R9, 0x1, -R0.reuse ;  /* 0x0000000109098824 */ /* 0x100fe200078e0a00 */
[----:B------:R-:W-:Y:S01]  /*1a20*/  ISETP.GT.U32.AND P0, PT, R0, R13, PT ;  /* 0x0000000d0000720c */ /* 0x000fe20003f04070 */
[--C-:B------:R-:W-:Y:S01]  /*1a30*/  @!P2 IMAD.IADD R7, R7, 0x1, -R0.reuse ;  /* 0x000000010707a824 */ /* 0x100fe200078e0a00 */
[----:B------:R-:W-:Y:S01]  /*1a40*/  IABS R17, R2 ;  /* 0x0000000200117213 */ /* 0x000fe20000000000 */
[----:B------:R-:W-:Y:S01]  /*1a50*/  VIADD R10, R16, 0xc0 ;  /* 0x000000c0100a7836 */ /* 0x000fe20000000000 */
[----:B------:R-:W-:Y:S01]  /*1a60*/  ISETP.GE.AND P2, PT, R14, RZ, PT ;  /* 0x000000ff0e00720c */ /* 0x000fe20003f46270 */
[----:B------:R-:W-:Y:S01]  /*1a70*/  @!P4 IMAD.MOV R7, RZ, RZ, -R7 ;  /* 0x000000ffff07c224 */ /* 0x000fe200078e0a07 */
[----:B------:R-:W-:Y:S01]  /*1a80*/  ISETP.GE.AND P4, PT, R2, RZ, PT ;  /* 0x000000ff0200720c */ /* 0x000fe20003f86270 */
[--C-:B------:R-:W-:Y:S01]  /*1a90*/  @!P1 IMAD.IADD R11, R11, 0x1, -R0.reuse ;  /* 0x000000010b0b9824 */ /* 0x100fe200078e0a00 */
[----:B------:R-:W-:Y:S01]  /*1aa0*/  ISETP.GE.AND P1, PT, R10, RZ, PT ;  /* 0x000000ff0a00720c */ /* 0x000fe20003f26270 */
[----:B------:R-:W-:Y:S01]  /*1ab0*/  VIADD R8, R16, 0xc8 ;  /* 0x000000c810087836 */ /* 0x000fe20000000000 */
[----:B------:R-:W-:Y:S01]  /*1ac0*/  IABS R21, R10 ;  /* 0x0000000a00157213 */ /* 0x000fe20000000000 */
[----:B------:R-:W-:Y:S01]  /*1ad0*/  @!P6 IMAD.MOV R11, RZ, RZ, -R11 ;  /* 0x000000ffff0be224 */ /* 0x000fe200078e0a0b */
[----:B------:R-:W-:Y:S01]  /*1ae0*/  ISETP.GT.U32.AND P6, PT, R0, R15, PT ;  /* 0x0000000f0000720c */ /* 0x000fe20003fc4070 */
[----:B------:R-:W-:Y:S01]  /*1af0*/  @!P0 IMAD.IADD R13, R13, 0x1, -R0 ;  /* 0x000000010d0d8824 */ /* 0x000fe200078e0a00 */
[----:B----4-:R-:W-:Y:S01]  /*1b00*/  IABS R19, R8 ;  /* 0x0000000800137213 */ /* 0x010fe20000000000 */
[----:B------:R-:W-:-:S03]  /*1b10*/  IMAD.HI.U32 R2, R6, R17, RZ ;  /* 0x0000001106027227 */ /* 0x000fc600078e00ff */
[----:B------:R-:W-:Y:S01]  /*1b20*/  ISETP.GT.U32.AND P0, PT, R0, R13, PT ;  /* 0x0000000d0000720c */ /* 0x000fe20003f04070 */
[----:B------:R-:W-:Y:S02]  /*1b30*/  IMAD.MOV R10, RZ, RZ, -R2 ;  /* 0x000000ffff0a7224 */ /* 0x000fe400078e0a02 */
[----:B------:R-:W-:Y:S01]  /*1b40*/  @!P3 IMAD.MOV R9, RZ, RZ, -R9 ;  /* 0x000000ffff09b224 */ /* 0x000fe200078e0a09 */
[----:B------:R-:W-:Y:S01]  /*1b50*/  ISETP.GE.AND P3, PT, R8, RZ, PT ;  /* 0x000000ff0800720c */ /* 0x000fe20003f66270 */
[----:B------:R-:W-:Y:S02]  /*1b60*/  IMAD R17, R0, R10, R17 ;  /* 0x0000000a00117224 */ /* 0x000fe400078e0211 */
[----:B------:R-:W-:Y:S02]  /*1b70*/  @!P6 IMAD.IADD R15, R15, 0x1, -R0 ;  /* 0x000000010f0fe824 */ /* 0x000fe400078e0a00 */
[----:B------:R-:W-:-:S03]  /*1b80*/  IMAD.HI.U32 R8, R6, R19, RZ ;  /* 0x0000001306087227 */ /* 0x000fc600078e00ff */
[C---:B------:R-:W-:Y:S01]  /*1b90*/  ISETP.GT.U32.AND P6, PT, R0.reuse, R15, PT ;  /* 0x0000000f0000720c */ /* 0x040fe20003fc4070 */
[----:B------:R-:W-:Y:S01]  /*1ba0*/  @!P0 IMAD.IADD R13, R13, 0x1, -R0 ;  /* 0x000000010d0d8824 */ /* 0x000fe200078e0a00 */
[----:B------:R-:W-:Y:S01]  /*1bb0*/  ISETP.GT.U32.AND P0, PT, R0, R17, PT ;  /* 0x000000110000720c */ /* 0x000fe20003f04070 */
[----:B------:R-:W-:Y:S02]  /*1bc0*/  VIADD R14, R16, 0xb0 ;  /* 0x000000b0100e7836 */ /* 0x000fe40000000000 */
[----:B------:R-:W-:Y:S02]  /*1bd0*/  IMAD.MOV R8, RZ, RZ, -R8 ;  /* 0x000000ffff087224 */ /* 0x000fe400078e0a08 */
[----:B------:R-:W-:Y:S01]  /*1be0*/  IMAD.HI.U32 R2, R6, R21, RZ ;  /* 0x0000001506027227 */ /* 0x000fe200078e00ff */
[----:B------:R-:W-:-:S03]  /*1bf0*/  IABS R25, R14 ;  /* 0x0000000e00197213 */ /* 0x000fc60000000000 */
[----:B------:R-:W-:Y:S02]  /*1c00*/  IMAD R19, R0, R8, R19 ;  /* 0x0000000800137224 */ /* 0x000fe400078e0213 */
[----:B------:R-:W-:Y:S02]  /*1c10*/  @!P6 IMAD.IADD R15, R15, 0x1, -R0 ;  /* 0x000000010f0fe824 */ /* 0x000fe400078e0a00 */
[----:B------:R-:W-:Y:S01]  /*1c20*/  IMAD.HI.U32 R8, R6, R25, RZ ;  /* 0x0000001906087227 */ /* 0x000fe200078e00ff */
[----:B------:R-:W-:-:S03]  /*1c30*/  ISETP.GT.U32.AND P6, PT, R0, R19, PT ;  /* 0x000000130000720c */ /* 0x000fc60003fc4070 */
[----:B------:R-:W-:Y:S02]  /*1c40*/  @!P0 IMAD.IADD R17, R17, 0x1, -R0 ;  /* 0x0000000111118824 */ /* 0x000fe400078e0a00 */
[----:B------:R-:W-:Y:S02]  /*1c50*/  VIADD R12, R16, 0xb8 ;  /* 0x000000b8100c7836 */ /* 0x000fe40000000000 */
[----:B------:R-:W-:Y:S01]  /*1c60*/  IMAD.MOV R2, RZ, RZ, -R2 ;  /* 0x000000ffff027224 */ /* 0x000fe200078e0a02 */
[C---:B------:R-:W-:Y:S01]  /*1c70*/  ISETP.GT.U32.AND P0, PT, R0.reuse, R17, PT ;  /* 0x000000110000720c */ /* 0x040fe20003f04070 */
[----:B------:R-:W-:Y:S01]  /*1c80*/  IMAD.MOV R8, RZ, RZ, -R8 ;  /* 0x000000ffff087224 */ /* 0x000fe200078e0a08 */
[----:B------:R-:W-:Y:S01]  /*1c90*/  IABS R23, R12 ;  /* 0x0000000c00177213 */ /* 0x000fe20000000000 */
[C---:B------:R-:W-:Y:S02]  /*1ca0*/  IMAD R21, R0.reuse, R2, R21 ;  /* 0x0000000200157224 */ /* 0x040fe400078e0215 */
[----:B------:R-:W-:-:S02]  /*1cb0*/  IMAD R25, R0, R8, R25 ;  /* 0x0000000800197224 */ /* 0x000fc400078e0219 */
[----:B------:R-:W-:Y:S01]  /*1cc0*/  @!P5 IMAD.MOV R13, RZ, RZ, -R13 ;  /* 0x000000ffff0dd224 */ /* 0x000fe200078e0a0d */
[C---:B------:R-:W-:Y:S01]  /*1cd0*/  ISETP.GT.U32.AND P5, PT, R0.reuse, R21, PT ;  /* 0x000000150000720c */ /* 0x040fe20003fa4070 */
[----:B------:R-:W-:Y:S01]  /*1ce0*/  @!P6 IMAD.IADD R19, R19, 0x1, -R0 ;  /* 0x000000011313e824 */ /* 0x000fe200078e0a00 */
[----:B------:R-:W-:Y:S01]  /*1cf0*/  ISETP.GT.U32.AND P6, PT, R0, R25, PT ;  /* 0x000000190000720c */ /* 0x000fe20003fc4070 */
[----:B------:R-:W-:Y:S02]  /*1d00*/  VIADD R10, R16, 0xa8 ;  /* 0x000000a8100a7836 */ /* 0x000fe40000000000 */
[----:B------:R-:W-:-:S03]  /*1d10*/  IMAD.HI.U32 R2, R6, R23, RZ ;  /* 0x0000001706027227 */ /* 0x000fc600078e00ff */
[----:B------:R-:W-:Y:S01]  /*1d20*/  IABS R27, R10 ;  /* 0x0000000a001b7213 */ /* 0x000fe20000000000 */
[----:B------:R-:W-:Y:S02]  /*1d30*/  VIADD R18, R16, 0xa0 ;  /* 0x000000a010127836 */ /* 0x000fe40000000000 */
[----:B------:R-:W-:Y:S02]  /*1d40*/  IMAD.MOV R2, RZ, RZ, -R2 ;  /* 0x000000ffff027224 */ /* 0x000fe400078e0a02 */
[----:B------:R-:W-:Y:S01]  /*1d50*/  @!P0 IMAD.IADD R17, R17, 0x1, -R0 ;  /* 0x0000000111118824 */ /* 0x000fe200078e0a00 */
[----:B------:R-:W-:Y:S01]  /*1d60*/  ISETP.GE.AND P0, PT, R12, RZ, PT ;  /* 0x000000ff0c00720c */ /* 0x000fe20003f06270 */
[----:B------:R-:W-:Y:S01]  /*1d70*/  IMAD R23, R0, R2, R23 ;  /* 0x0000000200177224 */ /* 0x000fe200078e0217 */
[----:B------:R-:W-:Y:S01]  /*1d80*/  IABS R29, R18 ;  /* 0x00000012001d7213 */ /* 0x000fe20000000000 */
[----:B------:R-:W-:Y:S02]  /*1d90*/  VIADD R12, R16, 0x98 ;  /* 0x00000098100c7836 */ /* 0x000fe40000000000 */
[----:B------:R-:W-:-:S03]  /*1da0*/  IMAD.HI.U32 R2, R6, R27, RZ ;  /* 0x0000001b06027227 */ /* 0x000fc600078e00ff */
[----:B------:R-:W-:Y:S01]  /*1db0*/  IABS R31, R12 ;  /* 0x0000000c001f7213 */ /* 0x000fe20000000000 */
[--C-:B------:R-:W-:Y:S01]  /*1dc0*/  @!P5 IMAD.IADD R21, R21, 0x1, -R0.reuse ;  /* 0x000000011515d824 */ /* 0x100fe200078e0a00 */
[----:B------:R-:W-:Y:S01]  /*1dd0*/  ISETP.GT.U32.AND P5, PT, R0, R19, PT ;  /* 0x000000130000720c */ /* 0x000fe20003fa4070 */
[----:B------:R-:W-:Y:S02]  /*1de0*/  @!P6 IMAD.IADD R25, R25, 0x1, -R0 ;  /* 0x000000011919e824 */ /* 0x000fe400078e0a00 */
[----:B------:R-:W-:-:S03]  /*1df0*/  IMAD.HI.U32 R8, R6, R29, RZ ;  /* 0x0000001d06087227 */ /* 0x000fc600078e00ff */
[C---:B------:R-:W-:Y:S01]  /*1e00*/  ISETP.GT.U32.AND P6, PT, R0.reuse, R25, PT ;  /* 0x000000190000720c */ /* 0x040fe20003fc4070 */
[----:B------:R-:W-:Y:S02]  /*1e10*/  IMAD.MOV R2, RZ, RZ, -R2 ;  /* 0x000000ffff027224 */ /* 0x000fe400078e0a02 */
[----:B------:R-:W-:Y:S02]  /*1e20*/  IMAD.MOV R8, RZ, RZ, -R8 ;  /* 0x000000ffff087224 */ /* 0x000fe400078e0a08 */
[----:B------:R-:W-:Y:S02]  /*1e30*/  IMAD R27, R0, R2, R27 ;  /* 0x00000002001b7224 */ /* 0x000fe400078e021b */
[----:B------:R-:W-:-:S04]  /*1e40*/  IMAD.HI.U32 R2, R6, R31, RZ ;  /* 0x0000001f06027227 */ /* 0x000fc800078e00ff */
[C---:B------:R-:W-:Y:S02]  /*1e50*/  IMAD R29, R0.reuse, R8, R29 ;  /* 0x00000008001d7224 */ /* 0x040fe400078e021d */
[----:B------:R-:W-:Y:S02]  /*1e60*/  IMAD.MOV R8, RZ, RZ, -R2 ;  /* 0x000000ffff087224 */ /* 0x000fe400078e0a02 */
[--C-:B------:R-:W-:Y:S01]  /*1e70*/  @!P5 IMAD.IADD R19, R19, 0x1, -R0.reuse ;  /* 0x000000011313d824 */ /* 0x100fe200078e0a00 */
[C---:B------:R-:W-:Y:S01]  /*1e80*/  ISETP.GT.U32.AND P5, PT, R0.reuse, R27, PT ;  /* 0x0000001b0000720c */ /* 0x040fe20003fa4070 */
[----:B------:R-:W-:Y:S02]  /*1e90*/  IMAD R31, R0, R8, R31 ;  /* 0x00000008001f7224 */ /* 0x000fe400078e021f */
[----:B------:R-:W-:Y:S02]  /*1ea0*/  @!P6 IMAD.IADD R25, R25, 0x1, -R0 ;  /* 0x000000011919e824 */ /* 0x000fe400078e0a00 */
[----:B------:R-:W-:Y:S01]  /*1eb0*/  IMAD.HI.U32 R8, R6, R35, RZ ;  /* 0x0000002306087227 */ /* 0x000fe200078e00ff */
[----:B------:R-:W-:-:S03]  /*1ec0*/  ISETP.GT.U32.AND P6, PT, R0, R31, PT ;  /* 0x0000001f0000720c */ /* 0x000fc60003fc4070 */
[----:B------:R-:W-:Y:S02]  /*1ed0*/  IMAD.MOV R8, RZ, RZ, -R8 ;  /* 0x000000ffff087224 */ /* 0x000fe400078e0a08 */
[----:B------:R-:W-:Y:S01]  /*1ee0*/  @!P2 IMAD.MOV R15, RZ, RZ, -R15 ;  /* 0x000000ffff0fa224 */ /* 0x000fe200078e0a0f */
[----:B------:R-:W-:Y:S01]  /*1ef0*/  ISETP.GT.U32.AND P2, PT, R0, R23, PT ;  /* 0x000000170000720c */ /* 0x000fe20003f44070 */
[--C-:B------:R-:W-:Y:S01]  /*1f00*/  @!P5 IMAD.IADD R27, R27, 0x1, -R0.reuse ;  /* 0x000000011b1bd824 */ /* 0x100fe200078e0a00 */
[----:B------:R-:W-:Y:S01]  /*1f10*/  ISETP.GE.AND P5, PT, R10, RZ, PT ;  /* 0x000000ff0a00720c */ /* 0x000fe20003fa6270 */
[----:B------:R-:W-:Y:S02]  /*1f20*/  IMAD R35, R0, R8, R35 ;  /* 0x0000000800237224 */ /* 0x000fe400078e0223 */
[----:B------:R-:W-:Y:S02]  /*1f30*/  VIADD R10, R16, 0x80 ;  /* 0x00000080100a7836 */ /* 0x000fe40000000000 */
[----:B------:R-:W-:Y:S01]  /*1f40*/  @!P6 IMAD.IADD R31, R31, 0x1, -R0 ;  /* 0x000000011f1fe824 */ /* 0x000fe200078e0a00 */
[----:B------:R-:W-:Y:S01]  /*1f50*/  ISETP.GT.U32.AND P6, PT, R0, R27, PT ;  /* 0x0000001b0000720c */ /* 0x000fe20003fc4070 */
[----:B------:R-:W-:Y:S01]  /*1f60*/  IMAD.HI.U32 R2, R6, R33, RZ ;  /* 0x0000002106027227 */ /* 0x000fe200078e00ff */
[----:B------:R-:W-:-:S03]  /*1f70*/  IABS R37, R10 ;  /* 0x0000000a00257213 */ /* 0x000fc60000000000 */
[----:B------:R-:W-:Y:S02]  /*1f80*/  IMAD.MOV R2, RZ, RZ, -R2 ;  /* 0x000000ffff027224 */ /* 0x000fe400078e0a02 */
[----:B------:R-:W-:Y:S01]  /*1f90*/  @!P2 IMAD.IADD R23, R23, 0x1, -R0 ;  /* 0x000000011717a824 */ /* 0x000fe200078e0a00 */
[C---:B------:R-:W-:Y:S01]  /*1fa0*/  ISETP.GT.U32.AND P2, PT, R0.reuse, R21, PT ;  /* 0x000000150000720c */ /* 0x040fe20003f44070 */
[----:B------:R-:W-:Y:S02]  /*1fb0*/  IMAD R33, R0, R2, R33 ;  /* 0x0000000200217224 */ /* 0x000fe400078e0221 */
[----:B------:R-:W-:-:S04]  /*1fc0*/  IMAD.HI.U32 R2, R6, R37, RZ ;  /* 0x0000002506027227 */ /* 0x000fc800078e00ff */
[----:B------:R-:W-:Y:S01]  /*1fd0*/  @!P6 IMAD.IADD R27, R27, 0x1, -R0 ;  /* 0x000000011b1be824 */ /* 0x000fe200078e0a00 */
[C---:B------:R-:W-:Y:S01]  /*1fe0*/  ISETP.GT.U32.AND P6, PT, R0.reuse, R35, PT ;  /* 0x000000230000720c */ /* 0x040fe20003fc4070 */
[----:B------:R-:W-:Y:S02]  /*1ff0*/  IMAD.MOV R2, RZ, RZ, -R2 ;  /* 0x000000ffff027224 */ /* 0x000fe400078e0a02 */
[----:B------:R-:W-:Y:S01]  /*2000*/  @!P4 IMAD.MOV R17, RZ, RZ, -R17 ;  /* 0x000000ffff11c224 */ /* 0x000fe200078e0a11 */
[C---:B------:R-:W-:Y:S01]  /*2010*/  ISETP.GT.U32.AND P4, PT, R0.reuse, R23, PT ;  /* 0x000000170000720c */ /* 0x040fe20003f84070 */
[C---:B------:R-:W-:Y:S02]  /*2020*/  IMAD R37, R0.reuse, R2, R37 ;  /* 0x0000000200257224 */ /* 0x040fe400078e0225 */
[----:B------:R-:W-:Y:S01]  /*2030*/  @!P2 IMAD.IADD R21, R21, 0x1, -R0 ;  /* 0x000000011515a824 */ /* 0x000fe200078e0a00 */
[----:B------:R-:W-:Y:S01]  /*2040*/  ISETP.GT.U32.AND P2, PT, R0, R29, PT ;  /* 0x0000001d0000720c */ /* 0x000fe20003f44070 */
[----:B------:R-:W-:-:S02]  /*2050*/  @!P3 IMAD.MOV R19, RZ, RZ, -R19 ;  /* 0x000000ffff13b224 */ /* 0x000fc400078e0a13 */
[----:B------:R-:W-:Y:S01]  /*2060*/  @!P1 IMAD.MOV R21, RZ, RZ, -R21 ;  /* 0x000000ffff159224 */ /* 0x000fe200078e0a15 */
[C---:B------:R-:W-:Y:S01]  /*2070*/  ISETP.GT.U32.AND P1, PT, R0.reuse, R31, PT ;  /* 0x0000001f0000720c */ /* 0x040fe20003f24070 */
[--C-:B------:R-:W-:Y:S02]  /*2080*/  @!P6 IMAD.IADD R35, R35, 0x1, -R0.reuse ;  /* 0x000000012323e824 */ /* 0x100fe400078e0a00 */
[----:B------:R-:W-:Y:S02]  /*2090*/  @!P5 IMAD.MOV R27, RZ, RZ, -R27 ;  /* 0x000000ffff1bd224 */ /* 0x000fe400078e0a1b */
[----:B------:R-:W-:Y:S01]  /*20a0*/  @!P4 IMAD.IADD R23, R23, 0x1, -R0 ;  /* 0x000000011717c824 */ /* 0x000fe200078e0a00 */
[----:B------:R-:W-:Y:S01]  /*20b0*/  ISETP.GT.U32.AND P6, PT, R0, R35, PT ;  /* 0x000000230000720c */ /* 0x000fe20003fc4070 */
[----:B------:R-:W-:Y:S01]  /*20c0*/  VIADD R2, R16, 0x70 ;  /* 0x0000007010027836 */ /* 0x000fe20000000000 */
[----:B------:R-:W-:Y:S01]  /*20d0*/  ISETP.GE.AND P4, PT, R14, RZ, PT ;  /* 0x000000ff0e00720c */ /* 0x000fe20003f86270 */
[----:B------:R-:W-:-:S02]  /*20e0*/  VIADD R14, R16, 0x78 ;  /* 0x00000078100e7836 */ /* 0x000fc40000000000 */
[----:B------:R-:W-:Y:S01]  /*20f0*/  @!P0 IMAD.MOV R23, RZ, RZ, -R23 ;  /* 0x000000ffff178224 */ /* 0x000fe200078e0a17 */
[----:B------:R-:W-:Y:S01]  /*2100*/  ISETP.GT.U32.AND P0, PT, R0, R33, PT ;  /* 0x000000210000720c */ /* 0x000fe20003f04070 */
[--C-:B------:R-:W-:Y:S01]  /*2110*/  @!P2 IMAD.IADD R29, R29, 0x1, -R0.reuse ;  /* 0x000000011d1da824 */ /* 0x100fe200078e0a00 */
[----:B------:R-:W-:Y:S01]  /*2120*/  IABS R39, R14 ;  /* 0x0000000e00277213 */ /* 0x000fe20000000000 */
[--C-:B------:R-:W-:Y:S01]  /*2130*/  @!P1 IMAD.IADD R31, R31, 0x1, -R0.reuse ;  /* 0x000000011f1f9824 */ /* 0x100fe200078e0a00 */
[----:B------:R-:W-:Y:S01]  /*2140*/  ISETP.GE.AND P2, PT, R18, RZ, PT ;  /* 0x000000ff1200720c */ /* 0x000fe20003f46270 */
[----:B------:R-:W-:Y:S01]  /*2150*/  VIADD R18, R16, 0x50 ;  /* 0x0000005010127836 */ /* 0x000fe20000000000 */
[C---:B------:R-:W-:Y:S01]  /*2160*/  ISETP.GT.U32.AND P3, PT, R0.reuse, R29, PT ;  /* 0x0000001d0000720c */ /* 0x040fe20003f64070 */
[----:B------:R-:W-:Y:S01]  /*2170*/  @!P6 IMAD.IADD R35, R35, 0x1, -R0 ;  /* 0x000000012323e824 */ /* 0x000fe200078e0a00 */
[----:B------:R-:W-:Y:S01]  /*2180*/  ISETP.GT.U32.AND P6, PT, R0, R37, PT ;  /* 0x000000250000720c */ /* 0x000fe20003fc4070 */
[----:B------:R-:W-:Y:S01]  /*2190*/  IMAD.HI.U32 R8, R6, R39, RZ ;  /* 0x0000002706087227 */ /* 0x000fe200078e00ff */
[----:B------:R-:W-:-:S02]  /*21a0*/  IABS R41, R2 ;  /* 0x0000000200297213 */ /* 0x000fc40000000000 */
[----:B------:R-:W-:Y:S01]  /*21b0*/  ISETP.GE.AND P1, PT, R22, RZ, PT ;  /* 0x000000ff1600720c */ /* 0x000fe20003f26270 */
[----:B------:R-:W-:Y:S01]  /*21c0*/  IMAD.MOV R8, RZ, RZ, -R8 ;  /* 0x000000ffff087224 */ /* 0x000fe200078e0a08 */
[----:B------:R-:W-:Y:S01]  /*21d0*/  IABS R49, R18 ;  /* 0x0000001200317213 */ /* 0x000fe20000000000 */
[--C-:B------:R-:W-:Y:S01]  /*21e0*/  @!P0 IMAD.IADD R33, R33, 0x1, -R0.reuse ;  /* 0x0000000121218824 */ /* 0x100fe200078e0a00 */
[----:B------:R-:W-:Y:S01]  /*21f0*/  ISETP.GE.AND P0, PT, R10, RZ, PT ;  /* 0x000000ff0a00720c */ /* 0x000fe20003f06270 */
[C---:B------:R-:W-:Y:S02]  /*2200*/  IMAD R39, R0.reuse, R8, R39 ;  /* 0x0000000800277224 */ /* 0x040fe400078e0227 */
[----:B------:R-:W-:Y:S01]  /*2210*/  @!P4 IMAD.MOV R25, RZ, RZ, -R25 ;  /* 0x000000ffff19c224 */ /* 0x000fe200078e0a19 */
[----:B------:R-:W-:Y:S01]  /*2220*/  ISETP.GT.U32.AND P5, PT, R0, R33, PT ;  /* 0x000000210000720c */ /* 0x000fe20003fa4070 */
[----:B------:R-:W-:Y:S01]  /*2230*/  @!P6 IMAD.IADD R37, R37, 0x1, -R0 ;  /* 0x000000012525e824 */ /* 0x000fe200078e0a00 */
[----:B------:R-:W-:Y:S01]  /*2240*/  ISETP.GE.AND P4, PT, R12, RZ, PT ;  /* 0x000000ff0c00720c */ /* 0x000fe20003f86270 */
[----:B------:R-:W-:-:S02]  /*2250*/  VIADD R8, R16, 0x68 ;  /* 0x0000006810087836 */ /* 0x000fc40000000000 */
[--C-:B------:R-:W-:Y:S01]  /*2260*/  @!P3 IMAD.IADD R29, R29, 0x1, -R0.reuse ;  /* 0x000000011d1db824 */ /* 0x100fe200078e0a00 */
[----:B------:R-:W-:Y:S01]  /*2270*/  ISETP.GT.U32.AND P6, PT, R0, R37, PT ;  /* 0x000000250000720c */ /* 0x000fe20003fc4070 */
[----:B------:R-:W-:Y:S01]  /*2280*/  VIADD R10, R16, 0x60 ;  /* 0x00000060100a7836 */ /* 0x000fe20000000000 */
[----:B------:R-:W-:Y:S01]  /*2290*/  ISETP.GE.AND P3, PT, R20, RZ, PT ;  /* 0x000000ff1400720c */ /* 0x000fe20003f66270 */
[----:B------:R-:W-:Y:S01]  /*22a0*/  @!P2 IMAD.MOV R29, RZ, RZ, -R29 ;  /* 0x000000ffff1da224 */ /* 0x000fe200078e0a1d */
[----:B------:R-:W-:Y:S01]  /*22b0*/  IABS R43, R8 ;  /* 0x00000008002b7213 */ /* 0x000fe20000000000 */
[----:B------:R-:W-:Y:S01]  /*22c0*/  VIADD R12, R16, 0x58 ;  /* 0x00000058100c7836 */ /* 0x000fe20000000000 */
[----:B------:R-:W-:Y:S01]  /*22d0*/  ISETP.GE.AND P2, PT, R14, RZ, PT ;  /* 0x000000ff0e00720c */ /* 0x000fe20003f46270 */
[----:B------:R-:W-:Y:S01]  /*22e0*/  @!P5 IMAD.IADD R33, R33, 0x1, -R0 ;  /* 0x000000012121d824 */ /* 0x000fe200078e0a00 */
[----:B------:R-:W-:Y:S01]  /*22f0*/  ISETP.GE.AND P5, PT, R8, RZ, PT ;  /* 0x000000ff0800720c */ /* 0x000fe20003fa6270 */
[----:B------:R-:W-:Y:S01]  /*2300*/  @!P4 IMAD.MOV R31, RZ, RZ, -R31 ;  /* 0x000000ffff1fc224 */ /* 0x000fe200078e0a1f */
[----:B------:R-:W-:Y:S01]  /*2310*/  ISETP.GE.AND P4, PT, R2, RZ, PT ;  /* 0x000000ff0200720c */ /* 0x000fe20003f86270 */
[----:B------:R-:W-:Y:S01]  /*2320*/  IMAD.HI.U32 R8, R6, R43, RZ ;  /* 0x0000002b06087227 */ /* 0x000fe200078e00ff */
[----:B------:R-:W-:-:S02]  /*2330*/  IABS R45, R10 ;  /* 0x0000000a002d7213 */ /* 0x000fc40000000000 */
[----:B------:R-:W-:Y:S01]  /*2340*/  IABS R47, R12 ;  /* 0x0000000c002f7213 */ /* 0x000fe20000000000 */
[----:B------:R-:W-:Y:S01]  /*2350*/  @!P6 IMAD.IADD R37, R37, 0x1, -R0 ;  /* 0x000000012525e824 */ /* 0x000fe200078e0a00 */
[----:B------:R-:W-:Y:S01]  /*2360*/  ISETP.GT.U32.AND P6, PT, R0, R39, PT ;  /* 0x000000270000720c */ /* 0x000fe20003fc4070 */
[----:B------:R-:W-:-:S04]  /*2370*/  IMAD.HI.U32 R2, R6, R41, RZ ;  /* 0x0000002906027227 */ /* 0x000fc800078e00ff */
[----:B------:R-:W-:Y:S02]  /*2380*/  IMAD.MOV R8, RZ, RZ, -R8 ;  /* 0x000000ffff087224 */ /* 0x000fe400078e0a08 */
[----:B------:R-:W-:Y:S02]  /*2390*/  IMAD.MOV R14, RZ, RZ, -R2 ;  /* 0x000000ffff0e7224 */ /* 0x000fe400078e0a02 */
[----:B------:R-:W-:Y:S01]  /*23a0*/  @!P3 IMAD.MOV R33, RZ, RZ, -R33 ;  /* 0x000000ffff21b224 */ /* 0x000fe200078e0a21 */
[----:B------:R-:W-:Y:S01]  /*23b0*/  ISETP.GE.AND P3, PT, R10, RZ, PT ;  /* 0x000000ff0a00720c */ /* 0x000fe20003f66270 */
[----:B------:R-:W-:Y:S02]  /*23c0*/  IMAD R43, R0, R8, R43 ;  /* 0x00000008002b7224 */ /* 0x000fe400078e022b */
[----:B------:R-:W-:Y:S02]  /*23d0*/  @!P6 IMAD.IADD R39, R39, 0x1, -R0 ;  /* 0x000000012727e824 */ /* 0x000fe400078e0a00 */
[----:B------:R-:W-:-:S03]  /*23e0*/  IMAD.HI.U32 R10, R6, R45, RZ ;  /* 0x0000002d060a7227 */ /* 0x000fc600078e00ff */
[C---:B------:R-:W-:Y:S01]  /*23f0*/  ISETP.GT.U32.AND P6, PT, R0.reuse, R39, PT ;  /* 0x000000270000720c */ /* 0x040fe20003fc4070 */
[----:B------:R-:W-:Y:S02]  /*2400*/  IMAD R41, R0, R14, R41 ;  /* 0x0000000e00297224 */ /* 0x000fe400078e0229 */
[----:B------:R-:W-:Y:S01]  /*2410*/  @!P1 IMAD.MOV R35, RZ, RZ, -R35 ;  /* 0x000000ffff239224 */ /* 0x000fe200078e0a23 */
[----:B------:R-:W-:Y:S01]  /*2420*/  ISETP.GE.AND P1, PT, R12, RZ, PT ;  /* 0x000000ff0c00720c */ /* 0x000fe20003f26270 */
[----:B------:R-:W-:-:S04]  /*2430*/  IMAD.HI.U32 R12, R6, R47, RZ ;  /* 0x0000002f060c7227 */ /* 0x000fc800078e00ff */
[----:B------:R-:W-:Y:S02]  /*2440*/  IMAD.MOV R10, RZ, RZ, -R10 ;  /* 0x000000ffff0a7224 */ /* 0x000fe400078e0a0a */
[----:B------:R-:W-:Y:S01]  /*2450*/  @!P0 IMAD.MOV R37, RZ, RZ, -R37 ;  /* 0x000000ffff258224 */ /* 0x000fe200078e0a25 */
[C---:B------:R-:W-:Y:S01]  /*2460*/  ISETP.GT.U32.AND P0, PT, R0.reuse, R41, PT ;  /* 0x000000290000720c */ /* 0x040fe20003f04070 */
[----:B------:R-:W-:Y:S01]  /*2470*/  @!P6 IMAD.IADD R39, R39, 0x1, -R0 ;  /* 0x000000012727e824 */ /* 0x000fe200078e0a00 */
[C---:B------:R-:W-:Y:S01]  /*2480*/  ISETP.GT.U32.AND P6, PT, R0.reuse, R43, PT ;  /* 0x0000002b0000720c */ /* 0x040fe20003fc4070 */
[----:B------:R-:W-:Y:S02]  /*2490*/  IMAD.MOV R12, RZ, RZ, -R12 ;  /* 0x000000ffff0c7224 */ /* 0x000fe400078e0a0c */
[C---:B------:R-:W-:Y:S02]  /*24a0*/  IMAD R45, R0.reuse, R10, R45 ;  /* 0x0000000a002d7224 */ /* 0x040fe400078e022d */
[----:B------:R-:W-:-:S02]  /*24b0*/  IMAD R47, R0, R12, R47 ;  /* 0x0000000c002f7224 */ /* 0x000fc400078e022f */
[----:B------:R-:W-:Y:S01]  /*24c0*/  @!P2 IMAD.MOV R39, RZ, RZ, -R39 ;  /* 0x000000ffff27a224 */ /* 0x000fe200078e0a27 */
[----:B------:R-:W-:Y:S01]  /*24d0*/  ISETP.GT.U32.AND P2, PT, R0, R45, PT ;  /* 0x0000002d0000720c */ /* 0x000fe20003f44070 */
[----:B------:R-:W-:Y:S02]  /*24e0*/  VIADD R14, R16, 0x48 ;  /* 0x00000048100e7836 */ /* 0x000fe40000000000 */
[--C-:B------:R-:W-:Y:S02]  /*24f0*/  @!P0 IMAD.IADD R41, R41, 0x1, -R0.reuse ;  /* 0x0000000129298824 */ /* 0x100fe400078e0a00 */
[----:B------:R-:W-:Y:S01]  /*2500*/  @!P6 IMAD.IADD R43, R43, 0x1, -R0 ;  /* 0x000000012b2be824 */ /* 0x000fe200078e0a00 */
[----:B------:R-:W-:Y:S01]  /*2510*/  ISETP.GT.U32.AND P6, PT, R0, R47, PT ;  /* 0x0000002f0000720c */ /* 0x000fe20003fc4070 */
[----:B------:R-:W-:Y:S01]  /*2520*/  IMAD.HI.U32 R2, R6, R49, RZ ;  /* 0x0000003106027227 */ /* 0x000fe200078e00ff */
[----:B------:R-:W-:Y:S02]  /*2530*/  ISETP.GT.U32.AND P0, PT, R0, R41, PT ;  /* 0x000000290000720c */ /* 0x000fe40003f04070 */
[----:B------:R-:W-:Y:S01]  /*2540*/  IABS R51, R14 ;  /* 0x0000000e00337213 */ /* 0x000fe20000000000 */
[----:B------:R-:W-:-:S02]  /*2550*/  IMAD.MOV R2, RZ, RZ, -R2 ;  /* 0x000000ffff027224 */ /* 0x000fc400078e0a02 */
[--C-:B------:R-:W-:Y:S01]  /*2560*/  @!P2 IMAD.IADD R45, R45, 0x1, -R0.reuse ;  /* 0x000000012d2da824 */ /* 0x100fe200078e0a00 */
[C---:B------:R-:W-:Y:S01]  /*2570*/  ISETP.GT.U32.AND P2, PT, R0.reuse, R43, PT ;  /* 0x0000002b0000720c */ /* 0x040fe20003f44070 */
[----:B------:R-:W-:Y:S02]  /*2580*/  IMAD R49, R0, R2, R49 ;  /* 0x0000000200317224 */ /* 0x000fe400078e0231 */
[----:B------:R-:W-:Y:S02]  /*2590*/  VIADD R20, R16, 0x40 ;  /* 0x0000004010147836 */ /* 0x000fe40000000000 */
[----:B------:R-:W-:Y:S01]  /*25a0*/  @!P6 IMAD.IADD R47, R47, 0x1, -R0 ;  /* 0x000000012f2fe824 */ /* 0x000fe200078e0a00 */
[----:B------:R-:W-:Y:S01]  /*25b0*/  ISETP.GT.U32.AND P6, PT, R0, R45, PT ;  /* 0x0000002d0000720c */ /* 0x000fe20003fc4070 */
[----:B------:R-:W-:Y:S01]  /*25c0*/  VIADD R22, R16, 0x38 ;  /* 0x0000003810167836 */ /* 0x000fe20000000000 */
[----:B------:R-:W-:Y:S01]  /*25d0*/  IABS R53, R20 ;  /* 0x0000001400357213 */ /* 0x000fe20000000000 */
[----:B------:R-:W-:-:S03]  /*25e0*/  IMAD.HI.U32 R2, R6, R51, RZ ;  /* 0x0000003306027227 */ /* 0x000fc600078e00ff */
[----:B------:R-:W-:Y:S01]  /*25f0*/  IABS R55, R22 ;  /* 0x0000001600377213 */ /* 0x000fe20000000000 */
[----:B------:R-:W-:Y:S02]  /*2600*/  IMAD.MOV R2, RZ, RZ, -R2 ;  /* 0x000000ffff027224 */ /* 0x000fe400078e0a02 */
[--C-:B------:R-:W-:Y:S01]  /*2610*/  @!P0 IMAD.IADD R41, R41, 0x1, -R0.reuse ;  /* 0x0000000129298824 */ /* 0x100fe200078e0a00 */
[----:B------:R-:W-:Y:S01]  /*2620*/  ISETP.GE.AND P0, PT, R16, RZ, PT ;  /* 0x000000ff1000720c */ /* 0x000fe20003f06270 */
[C---:B------:R-:W-:Y:S01]  /*2630*/  IMAD R51, R0.reuse, R2, R51 ;  /* 0x0000000200337224 */ /* 0x040fe200078e0233 */
[----:B------:R-:W-:Y:S01]  /*2640*/  LOP3.LUT R16, R153, 0x1f, RZ, 0xc0, !PT ;  /* 0x0000001f99107812 */ /* 0x000fe200078ec0ff */
[----:B------:R-:W-:Y:S01]  /*2650*/  @!P4 IMAD.MOV R41, RZ, RZ, -R41 ;  /* 0x000000ffff29c224 */ /* 0x000fe200078e0a29 */
[C---:B------:R-:W-:Y:S01]  /*2660*/  ISETP.GT.U32.AND P4, PT, R0.reuse, R47, PT ;  /* 0x0000002f0000720c */ /* 0x040fe20003f84070 */
[----:B------:R-:W-:Y:S01]  /*2670*/  @!P2 IMAD.IADD R43, R43, 0x1, -R0 ;  /* 0x000000012b2ba824 */ /* 0x000fe200078e0a00 */
[----:B------:R-:W-:Y:S01]  /*2680*/  ISETP.GT.U32.AND P2, PT, R0, R49, PT ;  /* 0x000000310000720c */ /* 0x000fe20003f44070 */
[----:B------:R-:W-:-:S04]  /*2690*/  IMAD.HI.U32 R2, R6, R53, RZ ;  /* 0x0000003506027227 */ /* 0x000fc800078e00ff */
[----:B------:R-:W-:-:S04]  /*26a0*/  IMAD.HI.U32 R8, R6, R55, RZ ;  /* 0x0000003706087227 */ /* 0x000fc800078e00ff */
[----:B------:R-:W-:Y:S01]  /*26b0*/  @!P6 IMAD.IADD R45, R45, 0x1, -R0 ;  /* 0x000000012d2de824 */ /* 0x000fe200078e0a00 */
[----:B------:R-:W-:Y:S01]  /*26c0*/  ISETP.GT.U32.AND P6, PT, R0, R51, PT ;  /* 0x000000330000720c */ /* 0x000fe20003fc4070 */
[----:B------:R-:W-:-:S04]  /*26d0*/  IMAD.HI.U32 R10, R6, R57, RZ ;  /* 0x00000039060a7227 */ /* 0x000fc800078e00ff */
[----:B------:R-:W-:Y:S02]  /*26e0*/  IMAD.MOV R2, RZ, RZ, -R2 ;  /* 0x000000ffff027224 */ /* 0x000fe400078e0a02 */
[----:B------:R-:W-:Y:S02]  /*26f0*/  IMAD.MOV R8, RZ, RZ, -R8 ;  /* 0x000000ffff087224 */ /* 0x000fe400078e0a08 */
[C---:B------:R-:W-:Y:S02]  /*2700*/  IMAD R53, R0.reuse, R2, R53 ;  /* 0x0000000200357224 */ /* 0x040fe400078e0235 */
[----:B------:R-:W-:Y:S02]  /*2710*/  IMAD.MOV R10, RZ, RZ, -R10 ;  /* 0x000000ffff0a7224 */ /* 0x000fe400078e0a0a */
[C---:B------:R-:W-:Y:S02]  /*2720*/  IMAD R55, R0.reuse, R8, R55 ;  /* 0x0000000800377224 */ /* 0x040fe400078e0237 */
[----:B------:R-:W-:-:S02]  /*2730*/  IMAD R57, R0, R10, R57 ;  /* 0x0000000a00397224 */ /* 0x000fc400078e0239 */
[--C-:B------:R-:W-:Y:S01]  /*2740*/  @!P4 IMAD.IADD R47, R47, 0x1, -R0.reuse ;  /* 0x000000012f2fc824 */ /* 0x100fe200078e0a00 */
[C---:B------:R-:W-:Y:S01]  /*2750*/  ISETP.GT.U32.AND P4, PT, R0.reuse, R53, PT ;  /* 0x000000350000720c */ /* 0x040fe20003f84070 */
[----:B------:R-:W-:Y:S01]  /*2760*/  @!P2 IMAD.IADD R49, R49, 0x1, -R0 ;  /* 0x000000013131a824 */ /* 0x000fe200078e0a00 */
[----:B------:R-:W-:Y:S01]  /*2770*/  ISETP.GT.U32.AND P2, PT, R0, R55, PT ;  /* 0x000000370000720c */ /* 0x000fe20003f44070 */
[----:B------:R-:W-:-:S04]  /*2780*/  IMAD.HI.U32 R12, R6, R59, RZ ;  /* 0x0000003b060c7227 */ /* 0x000fc800078e00ff */
[----:B------:R-:W-:Y:S01]  /*2790*/  @!P6 IMAD.IADD R51, R51, 0x1, -R0 ;  /* 0x000000013333e824 */ /* 0x000fe200078e0a00 */
[C---:B------:R-:W-:Y:S01]  /*27a0*/  ISETP.GT.U32.AND P6, PT, R0.reuse, R57, PT ;  /* 0x000000390000720c */ /* 0x040fe20003fc4070 */
[----:B------:R-:W-:Y:S02]  /*27b0*/  IMAD.MOV R12, RZ, RZ, -R12 ;  /* 0x000000ffff0c7224 */ /* 0x000fe400078e0a0c */
[----:B------:R-:W-:Y:S02]  /*27c0*/  @!P3 IMAD.MOV R45, RZ, RZ, -R45 ;  /* 0x000000ffff2db224 */ /* 0x000fe400078e0a2d */
[C---:B------:R-:W-:Y:S02]  /*27d0*/  IMAD R59, R0.reuse, R12, R59 ;  /* 0x0000000c003b7224 */ /* 0x040fe400078e023b */
[--C-:B------:R-:W-:Y:S02]  /*27e0*/  @!P4 IMAD.IADD R53, R53, 0x1, -R0.reuse ;  /* 0x000000013535c824 */ /* 0x100fe400078e0a00 */
[----:B------:R-:W-:Y:S01]  /*27f0*/  @!P2 IMAD.IADD R55, R55, 0x1, -R0 ;  /* 0x000000013737a824 */ /* 0x000fe200078e0a00 */
[----:B------:R-:W-:Y:S01]  /*2800*/  ISETP.GT.U32.AND P4, PT, R0, R59, PT ;  /* 0x0000003b0000720c */ /* 0x000fe20003f84070 */
[----:B------:R-:W-:Y:S01]  /*2810*/  IMAD.HI.U32 R2, R6, R61, RZ ;  /* 0x0000003d06027227 */ /* 0x000fe200078e00ff */
[----:B------:R-:W-:-:S02]  /*2820*/  ISETP.GT.U32.AND P2, PT, R0, R49, PT ;  /* 0x000000310000720c */ /* 0x000fc40003f44070 */
[C---:B------:R-:W-:Y:S01]  /*2830*/  ISETP.GT.U32.AND P3, PT, R0.reuse, R53, PT ;  /* 0x000000350000720c */ /* 0x040fe20003f64070 */
[----:B------:R-:W-:Y:S01]  /*2840*/  @!P6 IMAD.IADD R57, R57, 0x1, -R0 ;  /* 0x000000013939e824 */ /* 0x000fe200078e0a00 */
[----:B------:R-:W-:Y:S01]  /*2850*/  ISETP.GT.U32.AND P6, PT, R0, R55, PT ;  /* 0x000000370000720c */ /* 0x000fe20003fc4070 */
[----:B------:R-:W-:-:S04]  /*2860*/  IMAD.HI.U32 R8, R6, R63, RZ ;  /* 0x0000003f06087227 */ /* 0x000fc800078e00ff */
[----:B------:R-:W-:-:S04]  /*2870*/  IMAD.HI.U32 R10, R6, R65, RZ ;  /* 0x00000041060a7227 */ /* 0x000fc800078e00ff */
[----:B------:R-:W-:-:S04]  /*2880*/  IMAD.HI.U32 R12, R6, R67, RZ ;  /* 0x00000043060c7227 */ /* 0x000fc800078e00ff */
[----:B------:R-:W-:-:S04]  /*2890*/  IMAD.HI.U32 R6, R6, R69, RZ ;  /* 0x0000004506067227 */ /* 0x000fc800078e00ff */
[----:B------:R-:W-:Y:S02]  /*28a0*/  IMAD.MOV R2, RZ, RZ, -R2 ;  /* 0x000000ffff027224 */ /* 0x000fe400078e0a02 */
[----:B------:R-:W-:Y:S02]  /*28b0*/  IMAD.MOV R10, RZ, RZ, -R10 ;  /* 0x000000ffff0a7224 */ /* 0x000fe400078e0a0a */
[----:B------:R-:W-:Y:S02]  /*28c0*/  IMAD.MOV R6, RZ, RZ, -R6 ;  /* 0x000000ffff067224 */ /* 0x000fe400078e0a06 */
[C---:B------:R-:W-:Y:S01]  /*28d0*/  IMAD R61, R0.reuse, R2, R61 ;  /* 0x00000002003d7224 */ /* 0x040fe200078e023d */
[----:B------:R-:W-:Y:S01]  /*28e0*/  SHF.R.U32.HI R2, RZ, 0x5, R153 ;  /* 0x00000005ff027819 */ /* 0x000fe20000011699 */
[C---:B------:R-:W-:Y:S02]  /*28f0*/  IMAD R65, R0.reuse, R10, R65 ;  /* 0x0000000a00417224 */ /* 0x040fe400078e0241 */
[----:B------:R-:W-:Y:S01]  /*2900*/  @!P5 IMAD.MOV R43, RZ, RZ, -R43 ;  /* 0x000000ffff2bd224 */ /* 0x000fe200078e0a2b */
[C---:B------:R-:W-:Y:S01]  /*2910*/  ISETP.GT.U32.AND P5, PT, R0.reuse, R51, PT ;  /* 0x000000330000720c */ /* 0x040fe20003fa4070 */
[--C-:B------:R-:W-:Y:S01]  /*2920*/  @!P4 IMAD.IADD R59, R59, 0x1, -R0.reuse ;  /* 0x000000013b3bc824 */ /* 0x100fe200078e0a00 */
[C---:B------:R-:W-:Y:S01]  /*2930*/  ISETP.GT.U32.AND P4, PT, R0.reuse, R57, PT ;  /* 0x000000390000720c */ /* 0x040fe20003f84070 */
[C---:B------:R-:W-:Y:S01]  /*2940*/  IMAD R69, R0.reuse, R6, R69 ;  /* 0x0000000600457224 */ /* 0x040fe200078e0245 */
[----:B------:R-:W-:Y:S01]  /*2950*/  SHF.R.S32.HI R6, RZ, 0x2, R153 ;  /* 0x00000002ff067819 */ /* 0x000fe20000011499 */
[----:B------:R-:W-:Y:S01]  /*2960*/  @!P1 IMAD.MOV R47, RZ, RZ, -R47 ;  /* 0x000000ffff2f9224 */ /* 0x000fe200078e0a2f */
[C---:B------:R-:W-:Y:S01]  /*2970*/  ISETP.GT.U32.AND P1, PT, R0.reuse, R59, PT ;  /* 0x0000003b0000720c */ /* 0x040fe20003f24070 */
[--C-:B------:R-:W-:Y:S01]  /*2980*/  @!P2 IMAD.IADD R49, R49, 0x1, -R0.reuse ;  /* 0x000000013131a824 */ /* 0x100fe200078e0a00 */
[C---:B------:R-:W-:Y:S01]  /*2990*/  ISETP.GT.U32.AND P2, PT, R0.reuse, R61, PT ;  /* 0x0000003d0000720c */ /* 0x040fe20003f44070 */
[--C-:B------:R-:W-:Y:S01]  /*29a0*/  @!P3 IMAD.IADD R53, R53, 0x1, -R0.reuse ;  /* 0x000000013535b824 */ /* 0x100fe200078e0a00 */
[C---:B------:R-:W-:Y:S01]  /*29b0*/  ISETP.GT.U32.AND P3, PT, R0.reuse, R69, PT ;  /* 0x000000450000720c */ /* 0x040fe20003f64070 */
[----:B------:R-:W-:Y:S01]  /*29c0*/  @!P6 IMAD.IADD R55, R55, 0x1, -R0 ;  /* 0x000000013737e824 */ /* 0x000fe200078e0a00 */
[----:B------:R-:W-:Y:S01]  /*29d0*/  ISETP.GT.U32.AND P6, PT, R0, R65, PT ;  /* 0x000000410000720c */ /* 0x000fe20003fc4070 */
[----:B------:R-:W-:Y:S01]  /*29e0*/  IMAD.MOV R8, RZ, RZ, -R8 ;  /* 0x000000ffff087224 */ /* 0x000fe200078e0a08 */
[----:B------:R-:W-:Y:S01]  /*29f0*/  SGXT R6, R6, 0x1 ;  /* 0x000000010606781a */ /* 0x000fe20000000200 */
[----:B------:R-:W-:Y:S01]  /*2a00*/  IMAD.MOV R12, RZ, RZ, -R12 ;  /* 0x000000ffff0c7224 */ /* 0x000fe200078e0a0c */
[----:B------:R-:W-:Y:S01]  /*2a10*/  R2UR UR12, R2 ;  /* 0x00000000020c72ca */ /* 0x000fe200000e0000 */
[----:B------:R-:W-:Y:S01]  /*2a20*/  IMAD R63, R0, R8, R63 ;  /* 0x00000008003f7224 */ /* 0x000fe200078e023f */
[----:B------:R-:W-:Y:S01]  /*2a30*/  LOP3.LUT R71, R6, 0x90, RZ, 0xc0, !PT ;  /* 0x0000009006477812 */ /* 0x000fe200078ec0ff */
[----:B------:R-:W-:-:S02]  /*2a40*/  IMAD R67, R0, R12, R67 ;  /* 0x0000000c00437224 */ /* 0x000fc400078e0243 */
[--C-:B------:R-:W-:Y:S01]  /*2a50*/  @!P5 IMAD.IADD R51, R51, 0x1, -R0.reuse ;  /* 0x000000013333d824 */ /* 0x100fe200078e0a00 */
[C---:B------:R-:W-:Y:S01]  /*2a60*/  ISETP.GT.U32.AND P5, PT, R0.reuse, R63, PT ;  /* 0x0000003f0000720c */ /* 0x040fe20003fa4070 */
[--C-:B------:R-:W-:Y:S01]  /*2a70*/  @!P4 IMAD.IADD R57, R57, 0x1, -R0.reuse ;  /* 0x000000013939c824 */ /* 0x100fe200078e0a00 */
[----:B------:R-:W-:Y:S01]  /*2a80*/  ISETP.GT.U32.AND P4, PT, R0, R67, PT ;  /* 0x000000430000720c */ /* 0x000fe20003f84070 */
[--C-:B------:R-:W-:Y:S01]  /*2a90*/  @!P1 IMAD.IADD R59, R59, 0x1, -R0.reuse ;  /* 0x000000013b3b9824 */ /* 0x100fe200078e0a00 */
[----:B------:R-:W-:Y:S01]  /*2aa0*/  ISETP.GE.AND P1, PT, R18, RZ, PT ;  /* 0x000000ff1200720c */ /* 0x000fe20003f26270 */
[--C-:B------:R-:W-:Y:S01]  /*2ab0*/  @!P2 IMAD.IADD R61, R61, 0x1, -R0.reuse ;  /* 0x000000013d3da824 */ /* 0x100fe200078e0a00 */
[----:B------:R-:W-:Y:S01]  /*2ac0*/  ISETP.GE.AND P2, PT, R14, RZ, PT ;  /* 0x000000ff0e00720c */ /* 0x000fe20003f46270 */
[--C-:B------:R-:W-:Y:S01]  /*2ad0*/  @!P3 IMAD.IADD R69, R69, 0x1, -R0.reuse ;  /* 0x000000014545b824 */ /* 0x100fe200078e0a00 */
[----:B------:R-:W-:Y:S01]  /*2ae0*/  ISETP.GE.AND P3, PT, R22, RZ, PT ;  /* 0x000000ff1600720c */ /* 0x000fe20003f66270 */
[----:B------:R-:W-:Y:S01]  /*2af0*/  @!P6 IMAD.IADD R65, R65, 0x1, -R0 ;  /* 0x000000014141e824 */ /* 0x000fe200078e0a00 */
[----:B------:R-:W-:Y:S01]  /*2b00*/  ISETP.GE.AND P6, PT, R24, RZ, PT ;  /* 0x000000ff1800720c */ /* 0x000fe20003fc6270 */
[----:B------:R-:W-:-:S02]  /*2b10*/  IMAD.SHL.U32 R2, R153, 0x20, RZ ;  /* 0x0000002099027824 */ /* 0x000fc400078e00ff */
[--C-:B------:R-:W-:Y:S01]  /*2b20*/  @!P5 IMAD.IADD R63, R63, 0x1, -R0.reuse ;  /* 0x000000013f3fd824 */ /* 0x100fe200078e0a00 */
[----:B------:R-:W-:Y:S01]  /*2b30*/  ISETP.GE.AND P5, PT, R20, RZ, PT ;  /* 0x000000ff1400720c */ /* 0x000fe20003fa6270 */
[----:B------:R-:W-:Y:S01]  /*2b40*/  @!P4 IMAD.IADD R67, R67, 0x1, -R0 ;  /* 0x000000014343c824 */ /* 0x000fe200078e0a00 */
[C---:B------:R-:W-:Y:S01]  /*2b50*/  ISETP.GT.U32.AND P4, PT, R0.reuse, R69, PT ;  /* 0x000000450000720c */ /* 0x040fe20003f84070 */
[----:B------:R-:W-:Y:S01]  /*2b60*/  @!P1 IMAD.MOV R49, RZ, RZ, -R49 ;  /* 0x000000ffff319224 */ /* 0x000fe200078e0a31 */
[C---:B------:R-:W-:Y:S01]  /*2b70*/  ISETP.GT.U32.AND P1, PT, R0.reuse, R61, PT ;  /* 0x0000003d0000720c */ /* 0x040fe20003f24070 */
[----:B------:R-:W-:Y:S01]  /*2b80*/  @!P2 IMAD.MOV R51, RZ, RZ, -R51 ;  /* 0x000000ffff33a224 */ /* 0x000fe200078e0a33 */
[C---:B------:R-:W-:Y:S01]  /*2b90*/  ISETP.GT.U32.AND P2, PT, R0.reuse, R63, PT ;  /* 0x0000003f0000720c */ /* 0x040fe20003f44070 */
[----:B------:R-:W-:Y:S01]  /*2ba0*/  @!P3 IMAD.MOV R55, RZ, RZ, -R55 ;  /* 0x000000ffff37b224 */ /* 0x000fe200078e0a37 */
[C---:B------:R-:W-:Y:S01]  /*2bb0*/  ISETP.GT.U32.AND P3, PT, R0.reuse, R65, PT ;  /* 0x000000410000720c */ /* 0x040fe20003f64070 */
[----:B------:R-:W-:Y:S01]  /*2bc0*/  @!P6 IMAD.MOV R57, RZ, RZ, -R57 ;  /* 0x000000ffff39e224 */ /* 0x000fe200078e0a39 */
[----:B------:R-:W-:-:S02]  /*2bd0*/  ISETP.GT.U32.AND P6, PT, R0, R67, PT ;  /* 0x000000430000720c */ /* 0x000fc40003fc4070 */
[----:B------:R-:W-:Y:S01]  /*2be0*/  LOP3.LUT R152, R71, 0x1f60, R2, 0xf8, !PT ;  /* 0x00001f6047987812 */ /* 0x000fe200078ef802 */
[----:B------:R-:W-:Y:S01]  /*2bf0*/  @!P5 IMAD.MOV R53, RZ, RZ, -R53 ;  /* 0x000000ffff35d224 */ /* 0x000fe200078e0a35 */
[----:B------:R-:W-:Y:S01]  /*2c00*/  ISETP.GE.AND P5, PT, R26, RZ, PT ;  /* 0x000000ff1a00720c */ /* 0x000fe20003fa6270 */
[--C-:B------:R-:W-:Y:S01]  /*2c10*/  @!P4 IMAD.IADD R69, R69, 0x1, -R0.reuse ;  /* 0x000000014545c824 */ /* 0x100fe200078e0a00 */
[----:B------:R-:W-:Y:S01]  /*2c20*/  ISETP.GE.AND P4, PT, R32, RZ, PT ;  /* 0x000000ff2000720c */ /* 0x000fe20003f86270 */
[--C-:B------:R-:W-:Y:S01]  /*2c30*/  @!P1 IMAD.IADD R61, R61, 0x1, -R0.reuse ;  /* 0x000000013d3d9824 */ /* 0x100fe200078e0a00 */
[----:B------:R-:W-:Y:S01]  /*2c40*/  ISETP.GE.AND P1, PT, R28, RZ, PT ;  /* 0x000000ff1c00720c */ /* 0x000fe20003f26270 */
[--C-:B------:R-:W-:Y:S01]  /*2c50*/  @!P2 IMAD.IADD R63, R63, 0x1, -R0.reuse ;  /* 0x000000013f3fa824 */ /* 0x100fe200078e0a00 */
[----:B------:R-:W-:Y:S01]  /*2c60*/  ISETP.GE.AND P2, PT, R30, RZ, PT ;  /* 0x000000ff1e00720c */ /* 0x000fe20003f46270 */
[--C-:B------:R-:W-:Y:S01]  /*2c70*/  @!P3 IMAD.IADD R65, R65, 0x1, -R0.reuse ;  /* 0x000000014141b824 */ /* 0x100fe200078e0a00 */
[----:B------:R-:W-:Y:S01]  /*2c80*/  ISETP.GE.AND P3, PT, R34, RZ, PT ;  /* 0x000000ff2200720c */ /* 0x000fe20003f66270 */
[----:B------:R-:W-:Y:S01]  /*2c90*/  @!P6 IMAD.IADD R67, R67, 0x1, -R0 ;  /* 0x000000014343e824 */ /* 0x000fe200078e0a00 */
[----:B------:R-:W-:Y:S01]  /*2ca0*/  ISETP.NE.AND P6, PT, R3, RZ, PT ;  /* 0x000000ff0300720c */ /* 0x000fe20003fc5270 */
[----:B------:R-:W-:Y:S01]  /*2cb0*/  @!P0 IMAD.MOV R69, RZ, RZ, -R69 ;  /* 0x000000ffff458224 */ /* 0x000fe200078e0a45 */
[----:B------:R-:W-:Y:S01]  /*2cc0*/  LOP3.LUT R0, RZ, R3, RZ, 0x33, !PT ;  /* 0x00000003ff007212 */ /* 0x000fe200078e33ff */
[----:B------:R-:W-:Y:S01]  /*2cd0*/  @!P5 IMAD.MOV R59, RZ, RZ, -R59 ;  /* 0x000000ffff3bd224 */ /* 0x000fe200078e0a3b */
[----:B------:R-:W-:Y:S01]  /*2ce0*/  LOP3.LUT R6, R152, 0x10, RZ, 0x3c, !PT ;  /* 0x0000001098067812 */ /* 0x000fe200078e3cff */
[----:B------:R-:W-:Y:S01]  /*2cf0*/  @!P4 IMAD.MOV R65, RZ, RZ, -R65 ;  /* 0x000000ffff41c224 */ /* 0x000fe200078e0a41 */
[C---:B------:R-:W-:Y:S01]  /*2d00*/  SEL R13, R0.reuse, R13, !P6 ;  /* 0x0000000d000d7207 */ /* 0x040fe20007000000 */
[----:B------:R-:W-:Y:S01]  /*2d10*/  @!P1 IMAD.MOV R61, RZ, RZ, -R61 ;  /* 0x000000ffff3d9224 */ /* 0x000fe200078e0a3d */
[C---:B------:R-:W-:Y:S01]  /*2d20*/  SEL R27, R0.reuse, R27, !P6 ;  /* 0x0000001b001b7207 */ /* 0x040fe20007000000 */
[----:B------:R-:W-:Y:S01]  /*2d30*/  @!P2 IMAD.MOV R63, RZ, RZ, -R63 ;  /* 0x000000ffff3fa224 */ /* 0x000fe200078e0a3f */
[C---:B------:R-:W-:Y:S01]  /*2d40*/  SEL R41, R0.reuse, R41, !P6 ;  /* 0x0000002900297207 */ /* 0x040fe20007000000 */
[----:B------:R-:W-:Y:S01]  /*2d50*/  IMAD R13, R13, UR4, RZ ;  /* 0x000000040d0d7c24 */ /* 0x000fe2000f8e02ff */
[C---:B------:R-:W-:Y:S01]  /*2d60*/  SEL R55, R0.reuse, R55, !P6 ;  /* 0x0000003700377207 */ /* 0x040fe20007000000 */
[----:B------:R-:W-:Y:S01]  /*2d70*/  IMAD R27, R27, UR4, RZ ;  /* 0x000000041b1b7c24 */ /* 0x000fe2000f8e02ff */
[----:B------:R-:W-:Y:S01]  /*2d80*/  SEL R7, R0, R7, !P6 ;  /* 0x0000000700077207 */ /* 0x000fe20007000000 */
[----:B------:R-:W-:Y:S01]  /*2d90*/  @!P3 IMAD.MOV R67, RZ, RZ, -R67 ;  /* 0x000000ffff43b224 */ /* 0x000fe200078e0a43 */
[----:B------:R-:W-:Y:S01]  /*2da0*/  SHF.R.S32.HI R196, RZ, 0x1f, R13 ;  /* 0x0000001fffc47819 */ /* 0x000fe2000001140d */
[----:B------:R-:W-:Y:S01]  /*2db0*/  IMAD R41, R41, UR4, RZ ;  /* 0x0000000429297c24 */ /* 0x000fe2000f8e02ff */
[----:B------:R-:W-:Y:S01]  /*2dc0*/  IADD3 R197, P2, R13, UR14, RZ ;  /* 0x0000000e0dc57c10 */ /* 0x000fe2000ff5e0ff */
[----:B------:R-:W-:Y:S01]  /*2dd0*/  IMAD R55, R55, UR4, RZ ;  /* 0x0000000437377c24 */ /* 0x000fe2000f8e02ff */
[----:B------:R-:W-:Y:S01]  /*2de0*/  SHF.R.S32.HI R210, RZ, 0x1f, R27 ;  /* 0x0000001fffd27819 */ /* 0x000fe2000001141b */
[----:B------:R-:W-:Y:S01]  /*2df0*/  IMAD R7, R7, UR4, RZ ;  /* 0x0000000407077c24 */ /* 0x000fe2000f8e02ff */
[----:B------:R-:W-:Y:S01]  /*2e00*/  IADD3.X R196, R196, UR15, RZ, P2, !PT ;  /* 0x0000000fc4c47c10 */ /* 0x000fe200097fe4ff */
[----:B------:R-:W-:Y:S01]  /*2e10*/  IMAD R2, R4, UR5, RZ ;  /* 0x0000000504027c24 */ /* 0x000fe2000f8e02ff */
[----:B------:R-:W-:Y:S01]  /*2e20*/  IADD3 R211, P2, R27, UR14, RZ ;  /* 0x0000000e1bd37c10 */ /* 0x000fe2000ff5e0ff */
[----:B------:R-:W-:Y:S01]  /*2e30*/  ULDC UR5, c[0x0][0x23c] ;  /* 0x00008f0000057ab9 */ /* 0x000fe20000000800 */
[----:B------:R-:W-:Y:S01]  /*2e40*/  SEL R9, R0, R9, !P6 ;  /* 0x0000000900097207 */ /* 0x000fe20007000000 */
[----:B------:R-:W-:Y:S01]  /*2e50*/  IMAD R12, R16, UR5, RZ ;  /* 0x00000005100c7c24 */ /* 0x000fe2000f8e02ff */
[C---:B------:R-:W-:Y:S01]  /*2e60*/  SEL R11, R0.reuse, R11, !P6 ;  /* 0x0000000b000b7207 */ /* 0x040fe20007000000 */
[----:B------:R-:W-:Y:S01]  /*2e70*/  USHF.L.U32 UR13, UR5, 0x5, URZ ;  /* 0x00000005050d7899 */ /* 0x000fe2000800063f */
[C---:B------:R-:W-:Y:S01]  /*2e80*/  SEL R15, R0.reuse, R15, !P6 ;  /* 0x0000000f000f7207 */ /* 0x040fe20007000000 */
[----:B------:R-:W-:Y:S01]  /*2e90*/  IMAD R9, R9, UR4, RZ ;  /* 0x0000000409097c24 */ /* 0x000fe2000f8e02ff */
        /* <DEDUP_REMOVED lines=46> */
[----:B------:R-:W-:Y:S01]  /*3180*/  SEL R0, R0, R69, !P6 ;  /* 0x0000004500007207 */ /* 0x000fe20007000000 */
[----:B------:R-:W-:Y:S01]  /*3190*/  IMAD R65, R65, UR4, RZ ;  /* 0x0000000441417c24 */ /* 0x000fe2000f8e02ff */
[----:B------:R-:W-:Y:S01]  /*31a0*/  IADD3.X R210, R210, UR15, RZ, P2, !PT ;  /* 0x0000000fd2d27c10 */ /* 0x000fe200097fe4ff */
[----:B------:R-:W-:Y:S01]  /*31b0*/  IMAD R67, R67, UR4, RZ ;  /* 0x0000000443437c24 */ /* 0x000fe2000f8e02ff */
[----:B------:R-:W-:Y:S01]  /*31c0*/  SHF.R.S32.HI R224, RZ, 0x1f, R41 ;  /* 0x0000001fffe07819 */ /* 0x000fe20000011429 */
[----:B------:R-:W-:Y:S01]  /*31d0*/  IMAD R0, R0, UR4, RZ ;  /* 0x0000000400007c24 */ /* 0x000fe2000f8e02ff */
[----:B------:R-:W-:Y:S01]  /*31e0*/  IADD3 R225, P2, R41, UR14, RZ ;  /* 0x0000000e29e17c10 */ /* 0x000fe2000ff5e0ff */
[----:B------:R-:W-:Y:S01]  /*31f0*/  UIADD3 UR4, UR8, 0x2000, URZ ;  /* 0x0000200008047890 */ /* 0x000fe2000fffe03f */
[----:B------:R-:W-:-:S02]  /*3200*/  SHF.R.S32.HI R238, RZ, 0x1f, R55 ;  /* 0x0000001fffee7819 */ /* 0x000fc40000011437 */
[----:B------:R-:W-:Y:S02]  /*3210*/  CS2R R26, SRZ ;  /* 0x00000000001a7805 */ /* 0x000fe4000001ff00 */
[----:B------:R-:W-:Y:S01]  /*3220*/  IADD3.X R224, R224, UR15, RZ, P2, !PT ;  /* 0x0000000fe0e07c10 */ /* 0x000fe200097fe4ff */
[----:B------:R-:W-:Y:S01]  /*3230*/  USHF.R.U32.HI UR4, URZ, 0x4, UR4 ;  /* 0x000000043f047899 */ /* 0x000fe20008011604 */
[----:B------:R-:W-:Y:S02]  /*3240*/  IADD3 R239, P2, R55, UR14, RZ ;  /* 0x0000000e37ef7c10 */ /* 0x000fe4000ff5e0ff */
[----:B------:R-:W-:Y:S02]  /*3250*/  CS2R R40, SRZ ;  /* 0x0000000000287805 */ /* 0x000fe4000001ff00 */
[----:B------:R-:W-:Y:S01]  /*3260*/  SHF.R.S32.HI R252, RZ, 0x1f, R0 ;  /* 0x0000001ffffc7819 */ /* 0x000fe20000011400 */
[----:B------:R-:W-:Y:S01]  /*3270*/  USGXT.U32 UR4, UR4, 0xe ;  /* 0x0000000e0404789a */ /* 0x000fe20008000000 */
[----:B------:R-:W-:-:S02]  /*3280*/  IADD3.X R238, R238, UR15, RZ, P2, !PT ;  /* 0x0000000feeee7c10 */ /* 0x000fc400097fe4ff */
[----:B------:R-:W-:Y:S02]  /*3290*/  CS2R R54, SRZ ;  /* 0x0000000000367805 */ /* 0x000fe4000001ff00 */
[----:B------:R-:W-:Y:S02]  /*32a0*/  IADD3 R0, P2, R0, UR14, RZ ;  /* 0x0000000e00007c10 */ /* 0x000fe4000ff5e0ff */
[----:B------:R-:W-:Y:S02]  /*32b0*/  CS2R R68, SRZ ;  /* 0x0000000000447805 */ /* 0x000fe4000001ff00 */
[----:B------:R-:W-:Y:S02]  /*32c0*/  SHF.R.S32.HI R190, RZ, 0x1f, R7 ;  /* 0x0000001fffbe7819 */ /* 0x000fe40000011407 */
[----:B------:R-:W-:Y:S02]  /*32d0*/  CS2R R70, SRZ ;  /* 0x0000000000467805 */ /* 0x000fe4000001ff00 */
[----:B------:R-:W-:Y:S01]  /*32e0*/  IADD3 R191, P5, R7, UR14, RZ ;  /* 0x0000000e07bf7c10 */ /* 0x000fe2000ffbe0ff */
[----:B------:R0:W-:Y:S01]  /*32f0*/  STL [R1+0x200], R0 ;  /* 0x0002000001007387 */ /* 0x0001e20000100800 */
[----:B------:R-:W-:Y:S01]  /*3300*/  SHF.R.S32.HI R192, RZ, 0x1f, R9 ;  /* 0x0000001fffc07819 */ /* 0x000fe20000011409 */
[----:B------:R-:W-:Y:S01]  /*3310*/  UMOV UR18, UR4 ;  /* 0x0000000400127c82 */ /* 0x000fe20008000000 */
[----:B------:R-:W-:Y:S01]  /*3320*/  IADD3 R193, P4, R9, UR14, RZ ;  /* 0x0000000e09c17c10 */ /* 0x000fe2000ff9e0ff */
[----:B------:R1:W-:Y:S01]  /*3330*/  STL [R1], RZ ;  /* 0x000000ff01007387 */ /* 0x0003e20000100800 */
[----:B------:R-:W-:-:S02]  /*3340*/  SHF.R.S32.HI R194, RZ, 0x1f, R11 ;  /* 0x0000001fffc27819 */ /* 0x000fc4000001140b */
[----:B------:R-:W-:Y:S01]  /*3350*/  IADD3 R195, P3, R11, UR14, RZ ;  /* 0x0000000e0bc37c10 */ /* 0x000fe2000ff7e0ff */
[----:B------:R1:W-:Y:S01]  /*3360*/  STL [R1+0x4], RZ ;  /* 0x000004ff01007387 */ /* 0x0003e20000100800 */
[----:B------:R-:W-:Y:S02]  /*3370*/  SHF.R.S32.HI R198, RZ, 0x1f, R15 ;  /* 0x0000001fffc67819 */ /* 0x000fe4000001140f */
[----:B------:R-:W-:Y:S01]  /*3380*/  IADD3 R199, P1, R15, UR14, RZ ;  /* 0x0000000e0fc77c10 */ /* 0x000fe2000ff3e0ff */
[----:B------:R1:W-:Y:S01]  /*3390*/  STL [R1+0x8], RZ ;  /* 0x000008ff01007387 */ /* 0x0003e20000100800 */
[----:B------:R-:W-:Y:S02]  /*33a0*/  IADD3.X R190, R190, UR15, RZ, P5, !PT ;  /* 0x0000000fbebe7c10 */ /* 0x000fe4000affe4ff */
[----:B------:R-:W-:Y:S01]  /*33b0*/  IADD3.X R192, R192, UR15, RZ, P4, !PT ;  /* 0x0000000fc0c07c10 */ /* 0x000fe2000a7fe4ff */
[----:B------:R1:W-:Y:S01]  /*33c0*/  STL [R1+0xc], RZ ;  /* 0x00000cff01007387 */ /* 0x0003e20000100800 */
[----:B------:R-:W-:-:S02]  /*33d0*/  IADD3.X R194, R194, UR15, RZ, P3, !PT ;  /* 0x0000000fc2c27c10 */ /* 0x000fc40009ffe4ff */
[----:B------:R-:W-:Y:S01]  /*33e0*/  IADD3.X R198, R198, UR15, RZ, P1, !PT ;  /* 0x0000000fc6c67c10 */ /* 0x000fe20008ffe4ff */
[----:B------:R1:W-:Y:S01]  /*33f0*/  STL [R1+0x10], RZ ;  /* 0x000010ff01007387 */ /* 0x0003e20000100800 */
[----:B------:R-:W-:Y:S02]  /*3400*/  SHF.R.S32.HI R200, RZ, 0x1f, R17 ;  /* 0x0000001fffc87819 */ /* 0x000fe40000011411 */
[----:B------:R-:W-:Y:S01]  /*3410*/  IADD3 R201, P0, R17, UR14, RZ ;  /* 0x0000000e11c97c10 */ /* 0x000fe2000ff1e0ff */
[----:B------:R1:W-:Y:S01]  /*3420*/  STL [R1+0x14], RZ ;  /* 0x000014ff01007387 */ /* 0x0003e20000100800 */
[----:B------:R-:W-:Y:S02]  /*3430*/  SHF.R.S32.HI R202, RZ, 0x1f, R19 ;  /* 0x0000001fffca7819 */ /* 0x000fe40000011413 */
[----:B------:R-:W-:Y:S01]  /*3440*/  IADD3 R203, P6, R19, UR14, RZ ;  /* 0x0000000e13cb7c10 */ /* 0x000fe2000ffde0ff */
[----:B------:R1:W-:Y:S01]  /*3450*/  STL [R1+0x18], RZ ;  /* 0x000018ff01007387 */ /* 0x0003e20000100800 */
[----:B------:R-:W-:-:S02]  /*3460*/  SHF.R.S32.HI R204, RZ, 0x1f, R21 ;  /* 0x0000001fffcc7819 */ /* 0x000fc40000011415 */
[----:B------:R-:W-:Y:S01]  /*3470*/  IADD3 R205, P5, R21, UR14, RZ ;  /* 0x0000000e15cd7c10 */ /* 0x000fe2000ffbe0ff */
        /* <DEDUP_REMOVED lines=8> */
[----:B------:R-:W-:Y:S02]  /*3500*/  CS2R R24, SRZ ;  /* 0x0000000000187805 */ /* 0x000fe4000001ff00 */
[----:B------:R-:W-:Y:S01]  /*3510*/  IADD3 R213, P1, R29, UR14, RZ ;  /* 0x0000000e1dd57c10 */ /* 0x000fe2000ff3e0ff */
[----:B------:R1:W-:Y:S01]  /*3520*/  STL [R1+0x28], RZ ;  /* 0x000028ff01007387 */ /* 0x0003e20000100800 */
[----:B------:R-:W-:Y:S02]  /*3530*/  IADD3.X R200, R200, UR15, RZ, P0, !PT ;  /* 0x0000000fc8c87c10 */ /* 0x000fe400087fe4ff */
[----:B------:R-:W-:Y:S02]  /*3540*/  CS2R R28, SRZ ;  /* 0x00000000001c7805 */ /* 0x000fe4000001ff00 */
[----:B------:R-:W-:Y:S01]  /*3550*/  IADD3.X R202, R202, UR15, RZ, P6, !PT ;  /* 0x0000000fcaca7c10 */ /* 0x000fe2000b7fe4ff */
[----:B------:R1:W-:Y:S01]  /*3560*/  STL [R1+0x2c], RZ ;  /* 0x00002cff01007387 */ /* 0x0003e20000100800 */
[----:B------:R-:W-:-:S02]  /*3570*/  IADD3.X R204, R204, UR15, RZ, P5, !PT ;  /* 0x0000000fcccc7c10 */ /* 0x000fc4000affe4ff */
[----:B------:R-:W-:Y:S01]  /*3580*/  IADD3.X R206, R206, UR15, RZ, P4, !PT ;  /* 0x0000000fcece7c10 */ /* 0x000fe2000a7fe4ff */
[----:B------:R1:W-:Y:S01]  /*3590*/  STL [R1+0x30], RZ ;  /* 0x000030ff01007387 */ /* 0x0003e20000100800 */
[----:B------:R-:W-:Y:S02]  /*35a0*/  IADD3.X R208, R208, UR15, RZ, P3, !PT ;  /* 0x0000000fd0d07c10 */ /* 0x000fe40009ffe4ff */
[----:B------:R-:W-:Y:S01]  /*35b0*/  IADD3.X R212, R212, UR15, RZ, P1, !PT ;  /* 0x0000000fd4d47c10 */ /* 0x000fe20008ffe4ff */
        /* <DEDUP_REMOVED lines=8> */
[----:B------:R-:W-:Y:S02]  /*3640*/  SHF.R.S32.HI R218, RZ, 0x1f, R35 ;  /* 0x0000001fffda7819 */ /* 0x000fe40000011423 */
[----:B------:R-:W-:Y:S02]  /*3650*/  CS2R R32, SRZ ;  /* 0x0000000000207805 */ /* 0x000fe4000001ff00 */
        /* <DEDUP_REMOVED lines=24> */
[----:B------:R-:W-:Y:S02]  /*37e0*/  IADD3.X R226, R226, UR15, RZ, P1, !PT ;  /* 0x0000000fe2e27c10 */ /* 0x000fe40008ffe4ff */
[----:B------:R-:W-:Y:S01]  /*37f0*/  SHF.R.S32.HI R228, RZ, 0x1f, R45 ;  /* 0x0000001fffe47819 */ /* 0x000fe2000001142d */
[----:B------:R1:W-:Y:S01]  /*3800*/  STL [R1+0x5c], RZ ;  /* 0x00005cff01007387 */ /* 0x0003e20000100800 */
[----:B------:R-:W-:-:S02]  /*3810*/  IADD3 R229, P0, R45, UR14, RZ ;  /* 0x0000000e2de57c10 */ /* 0x000fc4000ff1e0ff */
[----:B------:R-:W-:Y:S02]  /*3820*/  CS2R R44, SRZ ;  /* 0x00000000002c7805 */ /* 0x000fe4000001ff00 */
[----:B------:R-:W-:Y:S01]  /*3830*/  SHF.R.S32.HI R230, RZ, 0x1f, R47 ;  /* 0x0000001fffe67819 */ /* 0x000fe2000001142f */
[----:B------:R1:W-:Y:S01]  /*3840*/  STL [R1+0x60], RZ ;  /* 0x000060ff01007387 */ /* 0x0003e20000100800 */
[----:B------:R-:W-:Y:S02]  /*3850*/  IADD3 R231, P6, R47, UR14, RZ ;  /* 0x0000000e2fe77c10 */ /* 0x000fe4000ffde0ff */
[----:B------:R-:W-:Y:S02]  /*3860*/  CS2R R46, SRZ ;  /* 0x00000000002e7805 */ /* 0x000fe4000001ff00 */
        /* <DEDUP_REMOVED lines=16> */
[----:B------:R-:W-:Y:S01]  /*3970*/  SGXT R4, R4, 0x1 ;  /* 0x000000010404781a */ /* 0x000fe20000000200 */
        /* <DEDUP_REMOVED lines=8> */
[----:B------:R-:W-:Y:S01]  /*3a00*/  IADD3.X R240, R240, UR15, RZ, P1, !PT ;  /* 0x0000000ff0f07c10 */ /* 0x000fe20008ffe4ff */
[----:B------:R1:W-:Y:S01]  /*3a10*/  STL [R1+0x80], RZ ;  /* 0x000080ff01007387 */ /* 0x0003e20000100800 */
[----:B------:R-:W-:-:S02]  /*3a20*/  SHF.R.S32.HI R242, RZ, 0x1f, R59 ;  /* 0x0000001ffff27819 */ /* 0x000fc4000001143b */
[----:B------:R-:W-:Y:S01]  /*3a30*/  IADD3 R243, P0, R59, UR14, RZ ;  /* 0x0000000e3bf37c10 */ /* 0x000fe2000ff1e0ff */
[----:B------:R1:W-:Y:S01]  /*3a40*/  STL [R1+0x84], RZ ;  /* 0x000084ff01007387 */ /* 0x0003e20000100800 */
[----:B------:R-:W-:Y:S02]  /*3a50*/  SHF.R.S32.HI R244, RZ, 0x1f, R61 ;  /* 0x0000001ffff47819 */ /* 0x000fe4000001143d */
[----:B------:R-:W-:Y:S02]  /*3a60*/  CS2R R58, SRZ ;  /* 0x00000000003a7805 */ /* 0x000fe4000001ff00 */
[----:B------:R-:W-:Y:S01]  /*3a70*/  IADD3 R245, P6, R61, UR14, RZ ;  /* 0x0000000e3df57c10 */ /* 0x000fe2000ffde0ff */
[----:B------:R1:W-:Y:S01]  /*3a80*/  STL [R1+0x88], RZ ;  /* 0x000088ff01007387 */ /* 0x0003e20000100800 */
[----:B------:R-:W-:Y:S02]  /*3a90*/  SHF.R.S32.HI R246, RZ, 0x1f, R63 ;  /* 0x0000001ffff67819 */ /* 0x000fe4000001143f */
[----:B------:R-:W-:-:S02]  /*3aa0*/  CS2R R60, SRZ ;  /* 0x00000000003c7805 */ /* 0x000fc4000001ff00 */
        /* <DEDUP_REMOVED lines=10> */
[----:B------:R-:W-:Y:S01]  /*3b50*/  IADD3 R3, P1, R2, UR6, RZ ;  /* 0x0000000602037c10 */ /* 0x000fe2000ff3e0ff */
[----:B------:R-:W-:Y:S01]  /*3b60*/  ULDC UR6, c[0x0][0x230] ;  /* 0x00008c0000067ab9 */ /* 0x000fe20000000800 */
[----:B------:R-:W-:Y:S01]  /*3b70*/  LOP3.LUT R4, R4, 0x90, RZ, 0xc0, !PT ;  /* 0x0000009004047812 */ /* 0x000fe200078ec0ff */
[----:B------:R1:W-:Y:S01]  /*3b80*/  STL [R1+0x98], RZ ;  /* 0x000098ff01007387 */ /* 0x0003e20000100800 */
[----:B------:R-:W-:Y:S02]  /*3b90*/  IADD3.X R242, R242, UR15, RZ, P0, !PT ;  /* 0x0000000ff2f27c10 */ /* 0x000fe400087fe4ff */
[----:B------:R-:W-:Y:S02]  /*3ba0*/  CS2R R66, SRZ ;  /* 0x0000000000427805 */ /* 0x000fe4000001ff00 */
[----:B------:R-:W-:Y:S01]  /*3bb0*/  IADD3.X R244, R244, UR15, RZ, P6, !PT ;  /* 0x0000000ff4f47c10 */ /* 0x000fe2000b7fe4ff */
[----:B------:R1:W-:Y:S01]  /*3bc0*/  STL [R1+0x9c], RZ ;  /* 0x00009cff01007387 */ /* 0x0003e20000100800 */
[----:B------:R-:W-:Y:S01]  /*3bd0*/  IADD3.X R246, R246, UR15, RZ, P5, !PT ;  /* 0x0000000ff6f67c10 */ /* 0x000fe2000affe4ff */
[----:B0-----:R-:W-:Y:S01]  /*3be0*/  IMAD.U32 R0, RZ, RZ, UR6 ;  /* 0x00000006ff007e24 */ /* 0x001fe2000f8e00ff */
[----:B------:R-:W-:Y:S01]  /*3bf0*/  IADD3.X R248, R248, UR15, RZ, P4, !PT ;  /* 0x0000000ff8f87c10 */ /* 0x000fe2000a7fe4ff */
[----:B------:R1:W-:Y:S01]  /*3c00*/  STL [R1+0xa0], RZ ;  /* 0x0000a0ff01007387 */ /* 0x0003e20000100800 */
[----:B------:R-:W-:Y:S01]  /*3c10*/  IADD3.X R250, R250, UR15, RZ, P3, !PT ;  /* 0x0000000ffafa7c10 */ /* 0x000fe20009ffe4ff */
[----:B------:R-:W-:Y:S01]  /*3c20*/  USHF.R.S32.HI UR14, URZ, 0x1f, UR13 ;  /* 0x0000001f3f0e7899 */ /* 0x000fe2000801140d */
[----:B------:R-:W-:Y:S01]  /*3c30*/  IADD3.X R252, R252, UR15, RZ, P2, !PT ;  /* 0x0000000ffcfc7c10 */ /* 0x000fe200097fe4ff */
[----:B------:R1:W-:Y:S01]  /*3c40*/  STL [R1+0xa4], RZ ;  /* 0x0000a4ff01007387 */ /* 0x0003e20000100800 */
[----:B------:R-:W-:-:S02]  /*3c50*/  LEA.HI.X.SX32 R2, R2, UR7, 0x1, P1 ;  /* 0x0000000702027c11 */ /* 0x000fc400088f0eff */
[----:B------:R-:W-:Y:S01]  /*3c60*/  LOP3.LUT R4, R4, 0x7f, R153, 0x78, !PT ;  /* 0x0000007f04047812 */ /* 0x000fe200078e7899 */
[----:B------:R1:W-:Y:S01]  /*3c70*/  STL [R1+0xa8], RZ ;  /* 0x0000a8ff01007387 */ /* 0x0003e20000100800 */
[----:B------:R-:W-:-:S03]  /*3c80*/  SHF.R.S32.HI R7, RZ, 0x1f, R12 ;  /* 0x0000001fff077819 */ /* 0x000fc6000001140c */
        /* <DEDUP_REMOVED lines=85> */
[----:B------:R1:W-:Y:S02]  /*41e0*/  STL [R1+0x208], R6 ;  /* 0x0002080601007387 */ /* 0x0003e40000100800 */
.L_x_1:
[----:B-1----:R-:W0:Y:S01]  /*41f0*/  LDC R6, c[0x0][0x238] ;  /* 0x00008e00ff067b82 */ /* 0x002e220000000800 */
[----:B------:R1:W-:Y:S01]  /*4200*/  STL.64 [R1+0x410], R150 ;  /* 0x0004109601007387 */ /* 0x0003e20000100a00 */
[C---:B------:R-:W-:Y:S02]  /*4210*/  ISETP.GT.AND P3, PT, R0.reuse, 0x2, PT ;  /* 0x000000020000780c */ /* 0x040fe40003f64270 */
[----:B------:R-:W-:Y:S01]  /*4220*/  PRMT R153, RZ, 0x7610, R153 ;  /* 0x00007610ff997816 */ /* 0x000fe20000000099 */
[----:B------:R-:W-:Y:S01]  /*4230*/  STL.64 [R1+0x408], R148 ;  /* 0x0004089401007387 */ /* 0x000fe20000100a00 */
[C---:B------:R-:W-:Y:S02]  /*4240*/  ISETP.GT.AND P4, PT, R0.reuse, 0x3, PT ;  /* 0x000000030000780c */ /* 0x040fe40003f84270 */
[----:B------:R-:W1:Y:S01]  /*4250*/  LDC R8, c[0x0][0x238] ;  /* 0x00008e00ff087b82 */ /* 0x000e620000000800 */
[----:B------:R-:W-:Y:S01]  /*4260*/  PRMT R152, RZ, 0x7610, R152 ;  /* 0x00007610ff987816 */ /* 0x000fe20000000098 */
[----:B------:R-:W-:Y:S01]  /*4270*/  STL.64 [R1+0x400], R146 ;  /* 0x0004009201007387 */ /* 0x000fe20000100a00 */
[----:B------:R-:W-:-:S03]  /*4280*/  ISETP.GT.AND P1, PT, R0, 0x4, PT ;  /* 0x000000040000780c */ /* 0x000fc60003f24270 */
[----:B------:R-:W-:Y:S04]  /*4290*/  STL.64 [R1+0x3f8], R144 ;  /* 0x0003f89001007387 */ /* 0x000fe80000100a00 */
[----:B------:R-:W-:Y:S04]  /*42a0*/  STL.64 [R1+0x3f0], R142 ;  /* 0x0003f08e01007387 */ /* 0x000fe80000100a00 */
[----:B------:R-:W-:Y:S01]  /*42b0*/  STL.64 [R1+0x3e8], R140 ;  /* 0x0003e88c01007387 */ /* 0x000fe20000100a00 */
[----:B0-----:R-:W-:-:S03]  /*42c0*/  IMAD.SHL.U32 R9, R6, 0x2, RZ ;  /* 0x0000000206097824 */ /* 0x001fc600078e00ff */
[----:B------:R-:W-:Y:S02]  /*42d0*/  STL.64 [R1+0x3e0], R138 ;  /* 0x0003e08a01007387 */ /* 0x000fe40000100a00 */
[CC--:B------:R-:W-:Y:S02]  /*42e0*/  IADD3 R6, P0, R9.reuse, R3.reuse, RZ ;  /* 0x0000000309067210 */ /* 0x0c0fe40007f1e0ff */
[----:B------:R-:W-:Y:S01]  /*42f0*/  STL.64 [R1+0x3d8], R136 ;  /* 0x0003d88801007387 */ /* 0x000fe20000100a00 */
[C---:B-1----:R-:W-:Y:S01]  /*4300*/  IMAD R151, R8.reuse, 0x3, RZ ;  /* 0x0000000308977824 */ /* 0x042fe200078e02ff */
[----:B------:R-:W-:Y:S01]  /*4310*/  LEA.HI.X.SX32 R7, R9, R2, 0x1, P0 ;  /* 0x0000000209077211 */ /* 0x000fe200000f0eff */
[----:B------:R-:W-:Y:S01]  /*4320*/  IMAD.SHL.U32 R150, R8, 0x4, RZ ;  /* 0x0000000408967824 */ /* 0x000fe200078e00ff */
[----:B------:R-:W-:Y:S02]  /*4330*/  STL.64 [R1+0x3d0], R134 ;  /* 0x0003d08601007387 */ /* 0x000fe40000100a00 */
[----:B------:R-:W-:-:S02]  /*4340*/  IADD3 R8, P2, R151, R3, RZ ;  /* 0x0000000397087210 */ /* 0x000fc40007f5e0ff */
[----:B------:R0:W2:Y:S02]  /*4350*/  @P3 LDG.E.U8 R153, desc[UR10][R6.64] ;  /* 0x0000000a06993981 */ /* 0x0000a4000c1e1100 */
[----:B------:R-:W-:Y:S02]  /*4360*/  LEA.HI.X.SX32 R9, R151, R2, 0x1, P2 ;  /* 0x0000000297097211 */ /* 0x000fe400010f0eff */
[----:B------:R-:W1:Y:S01]  /*4370*/  LDC R151, c[0x0][0x238] ;  /* 0x00008e00ff977b82 */ /* 0x000e620000000800 */
[----:B------:R-:W-:Y:S04]  /*4380*/  STL.64 [R1+0x3c8], R132 ;  /* 0x0003c88401007387 */ /* 0x000fe80000100a00 */
[----:B------:R3:W4:Y:S01]  /*4390*/  @P4 LDG.E.U8 R152, desc[UR10][R8.64] ;  /* 0x0000000a08984981 */ /* 0x000722000c1e1100 */
[----:B0-----:R-:W-:-:S03]  /*43a0*/  IADD3 R6, P0, R150, R3, RZ ;  /* 0x0000000396067210 */ /* 0x001fc60007f1e0ff */
[----:B------:R-:W-:Y:S01]  /*43b0*/  STL.64 [R1+0x3c0], R130 ;  /* 0x0003c08201007387 */ /* 0x000fe20000100a00 */
[----:B------:R-:W-:-:S03]  /*43c0*/  LEA.HI.X.SX32 R7, R150, R2, 0x1, P0 ;  /* 0x0000000296077211 */ /* 0x000fc600000f0eff */
[----:B------:R-:W-:Y:S04]  /*43d0*/  STL.64 [R1+0x3b8], R128 ;  /* 0x0003b88001007387 */ /* 0x000fe80000100a00 */
[----:B------:R-:W-:Y:S04]  /*43e0*/  STL.64 [R1+0x3b0], R126 ;  /* 0x0003b07e01007387 */ /* 0x000fe80000100a00 */
[----:B------:R-:W-:Y:S01]  /*43f0*/  STL.64 [R1+0x3a8], R124 ;  /* 0x0003a87c01007387 */ /* 0x000fe20000100a00 */
[----:B-1----:R-:W-:-:S03]  /*4400*/  IMAD R150, R151, 0x5, RZ ;  /* 0x0000000597967824 */ /* 0x002fc600078e02ff */
[----:B------:R-:W-:Y:S02]  /*4410*/  STL.64 [R1+0x3a0], R122 ;  /* 0x0003a07a01007387 */ /* 0x000fe40000100a00 */
[C---:B---3--:R-:W-:Y:S02]  /*4420*/  IADD3 R8, P2, R150.reuse, R3, RZ ;  /* 0x0000000396087210 */ /* 0x048fe40007f5e0ff */
[----:B------:R-:W-:Y:S02]  /*4430*/  STL.64 [R1+0x398], R120 ;  /* 0x0003987801007387 */ /* 0x000fe40000100a00 */
[----:B------:R-:W-:Y:S02]  /*4440*/  LEA.HI.X.SX32 R9, R150, R2, 0x1, P2 ;  /* 0x0000000296097211 */ /* 0x000fe400010f0eff */
[----:B------:R-:W-:Y:S01]  /*4450*/  STL.64 [R1+0x390], R118 ;  /* 0x0003907601007387 */ /* 0x000fe20000100a00 */
[----:B------:R-:W0:Y:S01]  /*4460*/  LDC R150, c[0x0][0x238] ;  /* 0x00008e00ff967b82 */ /* 0x000e220000000800 */
[----:B------:R-:W-:-:S02]  /*4470*/  PRMT R23, RZ, 0x7610, R23 ;  /* 0x00007610ff177816 */ /* 0x000fc40000000017 */
[----:B------:R-:W-:Y:S01]  /*4480*/  STL.64 [R1+0x388], R116 ;  /* 0x0003887401007387 */ /* 0x000fe20000100a00 */
[----:B------:R-:W-:-:S03]  /*4490*/  IMAD R151, R151, 0x6, RZ ;  /* 0x0000000697977824 */ /* 0x000fc600078e02ff */
[----:B------:R-:W-:Y:S01]  /*44a0*/  STL.64 [R1+0x380], R114 ;  /* 0x0003807201007387 */ /* 0x000fe20000100a00 */
[----:B------:R-:W-:-:S03]  /*44b0*/  ISETP.GT.AND P3, PT, R0, 0x5, PT ;  /* 0x000000050000780c */ /* 0x000fc60003f64270 */
[----:B------:R-:W-:Y:S04]  /*44c0*/  STL.64 [R1+0x370], R112 ;  /* 0x0003707001007387 */ /* 0x000fe80000100a00 */
[----:B------:R-:W-:Y:S04]  /*44d0*/  STL.64 [R1+0x368], R110 ;  /* 0x0003686e01007387 */ /* 0x000fe80000100a00 */
[----:B------:R-:W-:Y:S04]  /*44e0*/  STL.64 [R1+0x360], R108 ;  /* 0x0003606c01007387 */ /* 0x000fe80000100a00 */
[----:B------:R-:W-:Y:S04]  /*44f0*/  STL.64 [R1+0x358], R106 ;  /* 0x0003586a01007387 */ /* 0x000fe80000100a00 */
[----:B------:R-:W-:Y:S04]  /*4500*/  STL.64 [R1+0x350], R104 ;  /* 0x0003506801007387 */ /* 0x000fe80000100a00 */
[----:B------:R-:W-:Y:S04]  /*4510*/  STL.64 [R1+0x348], R102 ;  /* 0x0003486601007387 */ /* 0x000fe80000100a00 */
[----:B------:R1:W3:Y:S01]  /*4520*/  @P1 LDG.E.U8 R23, desc[UR10][R6.64] ;  /* 0x0000000a06171981 */ /* 0x0002e2000c1e1100 */
[----:B------:R-:W-:-:S03]  /*4530*/  PRMT R22, RZ, 0x7610, R22 ;  /* 0x00007610ff167816 */ /* 0x000fc60000000016 */
[----:B------:R-:W-:Y:S04]  /*4540*/  STL.64 [R1+0x340], R100 ;  /* 0x0003406401007387 */ /* 0x000fe80000100a00 */
[----:B------:R-:W-:Y:S01]  /*4550*/  STL.64 [R1+0x338], R98 ;  /* 0x0003386201007387 */ /* 0x000fe20000100a00 */
[----:B-1----:R-:W-:-:S03]  /*4560*/  IADD3 R6, P1, R151, R3, RZ ;  /* 0x0000000397067210 */ /* 0x002fc60007f3e0ff */
[----:B------:R-:W-:Y:S01]  /*4570*/  STL.64 [R1+0x330], R96 ;  /* 0x0003306001007387 */ /* 0x000fe20000100a00 */
[----:B------:R-:W-:-:S03]  /*4580*/  LEA.HI.X.SX32 R7, R151, R2, 0x1, P1 ;  /* 0x0000000297077211 */ /* 0x000fc600008f0eff */
[----:B------:R-:W-:Y:S01]  /*4590*/  STL.64 [R1+0x328], R94 ;  /* 0x0003285e01007387 */ /* 0x000fe20000100a00 */
[----:B0-----:R-:W-:-:S03]  /*45a0*/  IMAD R151, R150, 0x7, RZ ;  /* 0x0000000796977824 */ /* 0x001fc600078e02ff */
[----:B------:R-:W-:Y:S04]  /*45b0*/  STL.64 [R1+0x320], R92 ;  /* 0x0003205c01007387 */ /* 0x000fe80000100a00 */
[----:B------:R-:W-:Y:S04]  /*45c0*/  STL.64 [R1+0x318], R90 ;  /* 0x0003185a01007387 */ /* 0x000fe80000100a00 */
[----:B------:R-:W-:Y:S04]  /*45d0*/  STL.64 [R1+0x310], R88 ;  /* 0x0003105801007387 */ /* 0x000fe80000100a00 */
[----:B------:R-:W-:Y:S04]  /*45e0*/  STL.64 [R1+0x308], R86 ;  /* 0x0003085601007387 */ /* 0x000fe80000100a00 */
[----:B------:R-:W-:Y:S04]  /*45f0*/  STL.64 [R1+0x300], R84 ;  /* 0x0003005401007387 */ /* 0x000fe80000100a00 */
[----:B------:R-:W-:Y:S04]  /*4600*/  STL.64 [R1+0x2f8], R82 ;  /* 0x0002f85201007387 */ /* 0x000fe80000100a00 */
[----:B------:R0:W5:Y:S04]  /*4610*/  @P3 LDG.E.U8 R22, desc[UR10][R8.64] ;  /* 0x0000000a08163981 */ /* 0x000168000c1e1100 */
[----:B------:R-:W-:Y:S04]  /*4620*/  STL.64 [R1+0x2f0], R80 ;  /* 0x0002f05001007387 */ /* 0x000fe80000100a00 */
[----:B------:R-:W-:Y:S01]  /*4630*/  STL.64 [R1+0x2e8], R78 ;  /* 0x0002e84e01007387 */ /* 0x000fe20000100a00 */
[----:B0-----:R-:W-:-:S03]  /*4640*/  IADD3 R8, P4, R151, R3, RZ ;  /* 0x0000000397087210 */ /* 0x001fc60007f9e0ff */
[----:B------:R-:W-:Y:S01]  /*4650*/  STL.64 [R1+0x2e0], R76 ;  /* 0x0002e04c01007387 */ /* 0x000fe20000100a00 */
[----:B------:R-:W-:-:S03]  /*4660*/  LEA.HI.X.SX32 R9, R151, R2, 0x1, P4 ;  /* 0x0000000297097211 */ /* 0x000fc600020f0eff */
[----:B------:R-:W-:Y:S01]  /*4670*/  STL.64 [R1+0x2d8], R74 ;  /* 0x0002d84a01007387 */ /* 0x000fe20000100a00 */
[----:B------:R-:W0:Y:S03]  /*4680*/  LDC R151, c[0x0][0x238] ;  /* 0x00008e00ff977b82 */ /* 0x000e260000000800 */
[----:B------:R-:W-:Y:S04]  /*4690*/  STL.64 [R1+0x2d0], R72 ;  /* 0x0002d04801007387 */ /* 0x000fe80000100a00 */
        /* <DEDUP_REMOVED lines=24> */
[----:B------:R0:W-:Y:S01]  /*4820*/  STL.64 [R1+0x210], R24 ;  /* 0x0002101801007387 */ /* 0x0001e20000100a00 */
[----:B------:R-:W-:Y:S01]  /*4830*/  PRMT R21, RZ, 0x7610, R21 ;  /* 0x00007610ff157816 */ /* 0x000fe20000000015 */
[----:B------:R-:W-:Y:S01]  /*4840*/  IMAD.SHL.U32 R150, R150, 0x8, RZ ;  /* 0x0000000896967824 */ /* 0x000fe200078e00ff */
[----:B------:R-:W-:-:S02]  /*4850*/  ISETP.GT.AND P2, PT, R0, 0x7, PT ;  /* 0x000000070000780c */ /* 0x000fc40003f44270 */
[----:B------:R-:W-:Y:S02]  /*4860*/  ISETP.GT.AND P1, PT, R0, 0x8, PT ;  /* 0x000000080000780c */ /* 0x000fe40003f24270 */
[----:B------:R1:W5:Y:S01]  /*4870*/  @P0 LDG.E.U8 R21, desc[UR10][R6.64] ;  /* 0x0000000a06150981 */ /* 0x000362000c1e1100 */
[C---:B0-----:R-:W-:Y:S02]  /*4880*/  IMAD R25, R151.reuse, 0x9, RZ ;  /* 0x0000000997197824 */ /* 0x041fe400078e02ff */
[----:B------:R-:W-:Y:S02]  /*4890*/  IMAD R24, R151, 0xa, RZ ;  /* 0x0000000a97187824 */ /* 0x000fe400078e02ff */
[----:B------:R-:W0:Y:S01]  /*48a0*/  LDC R151, c[0x0][0x238] ;  /* 0x00008e00ff977b82 */ /* 0x000e220000000800 */
[----:B-1----:R-:W-:Y:S02]  /*48b0*/  IADD3 R6, P3, R150, R3, RZ ;  /* 0x0000000396067210 */ /* 0x002fe40007f7e0ff */
[----:B------:R-:W-:-:S02]  /*48c0*/  PRMT R20, RZ, 0x7610, R20 ;  /* 0x00007610ff147816 */ /* 0x000fc40000000014 */
[----:B------:R-:W-:Y:S02]  /*48d0*/  PRMT R19, RZ, 0x7610, R19 ;  /* 0x00007610ff137816 */ /* 0x000fe40000000013 */
[----:B------:R-:W-:Y:S02]  /*48e0*/  LEA.HI.X.SX32 R7, R150, R2, 0x1, P3 ;  /* 0x0000000296077211 */ /* 0x000fe400018f0eff */
[----:B------:R1:W5:Y:S04]  /*48f0*/  @P2 LDG.E.U8 R20, desc[UR10][R8.64] ;  /* 0x0000000a08142981 */ /* 0x000368000c1e1100 */
[----:B------:R2:W5:Y:S01]  /*4900*/  @P1 LDG.E.U8 R19, desc[UR10][R6.64] ;  /* 0x0000000a06131981 */ /* 0x000562000c1e1100 */
[-C--:B-1----:R-:W-:Y:S02]  /*4910*/  IADD3 R8, P4, R25, R3.reuse, RZ ;  /* 0x0000000319087210 */ /* 0x082fe40007f9e0ff */
[----:B--2---:R-:W-:-:S02]  /*4920*/  IADD3 R6, P3, R24, R3, RZ ;  /* 0x0000000318067210 */ /* 0x004fc40007f7e0ff */
[-C--:B------:R-:W-:Y:S01]  /*4930*/  LEA.HI.X.SX32 R9, R25, R2.reuse, 0x1, P4 ;  /* 0x0000000219097211 */ /* 0x080fe200020f0eff */
[C---:B0-----:R-:W-:Y:S01]  /*4940*/  IMAD R25, R151.reuse, 0xb, RZ ;  /* 0x0000000b97197824 */ /* 0x041fe200078e02ff */
[----:B------:R-:W-:Y:S01]  /*4950*/  LEA.HI.X.SX32 R7, R24, R2, 0x1, P3 ;  /* 0x0000000218077211 */ /* 0x000fe200018f0eff */
[----:B------:R-:W-:Y:S02]  /*4960*/  IMAD R24, R151, 0xc, RZ ;  /* 0x0000000c97187824 */ /* 0x000fe400078e02ff */
[----:B------:R-:W0:Y:S01]  /*4970*/  LDC R151, c[0x0][0x238] ;  /* 0x00008e00ff977b82 */ /* 0x000e220000000800 */
[C---:B------:R-:W-:Y:S02]  /*4980*/  ISETP.GT.AND P0, PT, R0.reuse, 0x9, PT ;  /* 0x000000090000780c */ /* 0x040fe40003f04270 */
[----:B------:R-:W-:Y:S02]  /*4990*/  ISETP.GT.AND P2, PT, R0, 0xa, PT ;  /* 0x0000000a0000780c */ /* 0x000fe40003f44270 */
[----:B------:R-:W-:-:S02]  /*49a0*/  PRMT R18, RZ, 0x7610, R18 ;  /* 0x00007610ff127816 */ /* 0x000fc40000000012 */
[----:B------:R-:W-:-:S07]  /*49b0*/  PRMT R17, RZ, 0x7610, R17 ;  /* 0x00007610ff117816 */ /* 0x000fce0000000011 */
[----:B------:R1:W2:Y:S04]  /*49c0*/  @P0 LDG.E.U8 R18, desc[UR10][R8.64] ;  /* 0x0000000a08120981 */ /* 0x0002a8000c1e1100 */
[----:B------:R4:W2:Y:S01]  /*49d0*/  @P2 LDG.E.U8 R17, desc[UR10][R6.64] ;  /* 0x0000000a06112981 */ /* 0x0008a2000c1e1100 */
[CC--:B-1----:R-:W-:Y:S02]  /*49e0*/  IADD3 R8, P3, R25.reuse, R3.reuse, RZ ;  /* 0x0000000319087210 */ /* 0x0c2fe40007f7e0ff */
[C---:B----4-:R-:W-:Y:S02]  /*49f0*/  IADD3 R6, P0, R24.reuse, R3, RZ ;  /* 0x0000000318067210 */ /* 0x050fe40007f1e0ff */
[-C--:B------:R-:W-:Y:S01]  /*4a00*/  LEA.HI.X.SX32 R9, R25, R2.reuse, 0x1, P3 ;  /* 0x0000000219097211 */ /* 0x080fe200018f0eff */
[C---:B0-----:R-:W-:Y:S01]  /*4a10*/  IMAD R25, R151.reuse, 0xd, RZ ;  /* 0x0000000d97197824 */ /* 0x041fe200078e02ff */
[----:B------:R-:W-:Y:S01]  /*4a20*/  LEA.HI.X.SX32 R7, R24, R2, 0x1, P0 ;  /* 0x0000000218077211 */ /* 0x000fe200000f0eff */
[----:B------:R-:W-:Y:S01]  /*4a30*/  IMAD R24, R151, 0xe, RZ ;  /* 0x0000000e97187824 */ /* 0x000fe200078e02ff */
[C---:B------:R-:W-:Y:S01]  /*4a40*/  ISETP.GT.AND P1, PT, R0.reuse, 0xb, PT ;  /* 0x0000000b0000780c */ /* 0x040fe20003f24270 */
[----:B------:R-:W0:Y:S01]  /*4a50*/  LDC R151, c[0x0][0x238] ;  /* 0x00008e00ff977b82 */ /* 0x000e220000000800 */
[----:B------:R-:W-:-:S02]  /*4a60*/  ISETP.GT.AND P4, PT, R0, 0xc, PT ;  /* 0x0000000c0000780c */ /* 0x000fc40003f84270 */
[----:B------:R-:W-:Y:S02]  /*4a70*/  PRMT R15, RZ, 0x7610, R15 ;  /* 0x00007610ff0f7816 */ /* 0x000fe4000000000f */
[----:B------:R-:W-:-:S07]  /*4a80*/  PRMT R14, RZ, 0x7610, R14 ;  /* 0x00007610ff0e7816 */ /* 0x000fce000000000e */
[----:B------:R1:W4:Y:S01]  /*4a90*/  @P1 LDG.E.U8 R15, desc[UR10][R8.64] ;  /* 0x0000000a080f1981 */ /* 0x000322000c1e1100 */
[----:B------:R-:W-:-:S03]  /*4aa0*/  ISETP.GT.AND P1, PT, R0, 0xe, PT ;  /* 0x0000000e0000780c */ /* 0x000fc60003f24270 */
[----:B------:R3:W5:Y:S01]  /*4ab0*/  @P4 LDG.E.U8 R14, desc[UR10][R6.64] ;  /* 0x0000000a060e4981 */ /* 0x000762000c1e1100 */
[----:B-1----:R-:W-:-:S04]  /*4ac0*/  IADD3 R8, P0, R25, R3, RZ ;  /* 0x0000000319087210 */ /* 0x002fc80007f1e0ff */
[-C--:B------:R-:W-:Y:S02]  /*4ad0*/  LEA.HI.X.SX32 R9, R25, R2.reuse, 0x1, P0 ;  /* 0x0000000219097211 */ /* 0x080fe400000f0eff */
[----:B---3--:R-:W-:Y:S02]  /*4ae0*/  IADD3 R6, P0, R24, R3, RZ ;  /* 0x0000000318067210 */ /* 0x008fe40007f1e0ff */
[----:B------:R-:W-:Y:S02]  /*4af0*/  ISETP.GT.AND P2, PT, R0, 0xd, PT ;  /* 0x0000000d0000780c */ /* 0x000fe40003f44270 */
[----:B------:R-:W-:Y:S01]  /*4b00*/  LEA.HI.X.SX32 R7, R24, R2, 0x1, P0 ;  /* 0x0000000218077211 */ /* 0x000fe200000f0eff */
[----:B0-----:R-:W-:Y:S02]  /*4b10*/  IMAD R24, R151, 0xf, RZ ;  /* 0x0000000f97187824 */ /* 0x001fe400078e02ff */
[----:B------:R-:W0:Y:S01]  /*4b20*/  LDC R151, c[0x0][0x238] ;  /* 0x00008e00ff977b82 */ /* 0x000e220000000800 */
[----:B------:R-:W-:-:S02]  /*4b30*/  PRMT R11, RZ, 0x7610, R11 ;  /* 0x00007610ff0b7816 */ /* 0x000fc4000000000b */
[----:B------:R-:W-:-:S04]  /*4b40*/  PRMT R13, RZ, 0x7610, R13 ;  /* 0x00007610ff0d7816 */ /* 0x000fc8000000000d */
[----:B------:R1:W3:Y:S01]  /*4b50*/  @P1 LDG.E.U8 R11, desc[UR10][R6.64] ;  /* 0x0000000a060b1981 */ /* 0x0002e2000c1e1100 */
[----:B------:R-:W-:-:S03]  /*4b60*/  ISETP.GT.AND P0, PT, R0, RZ, PT ;  /* 0x000000ff0000720c */ /* 0x000fc60003f04270 */
[----:B------:R0:W2:Y:S01]  /*4b70*/  @P2 LDG.E.U8 R13, desc[UR10][R8.64] ;  /* 0x0000000a080d2981 */ /* 0x0000a2000c1e1100 */
[----:B------:R-:W-:Y:S02]  /*4b80*/  ISETP.GT.AND P2, PT, R0, 0xf, PT ;  /* 0x0000000f0000780c */ /* 0x000fe40003f44270 */
[----:B-1----:R-:W-:-:S04]  /*4b90*/  IADD3 R6, P1, R24, R3, RZ ;  /* 0x0000000318067210 */ /* 0x002fc80007f3e0ff */
[----:B------:R-:W-:Y:S02]  /*4ba0*/  LEA.HI.X.SX32 R7, R24, R2, 0x1, P1 ;  /* 0x0000000218077211 */ /* 0x000fe400008f0eff */
[----:B------:R-:W1:Y:S01]  /*4bb0*/  LDC R24, c[0x0][0x238] ;  /* 0x00008e00ff187b82 */ /* 0x000e620000000800 */
[----:B------:R-:W-:Y:S01]  /*4bc0*/  PRMT R10, RZ, 0x7610, R10 ;  /* 0x00007610ff0a7816 */ /* 0x000fe2000000000a */
[----:B0-----:R-:W-:Y:S01]  /*4bd0*/  IMAD.SHL.U32 R25, R151, 0x10, RZ ;  /* 0x0000001097197824 */ /* 0x001fe200078e00ff */
[----:B------:R-:W-:-:S04]  /*4be0*/  PRMT R9, RZ, 0x7610, R9 ;  /* 0x00007610ff097816 */ /* 0x000fc80000000009 */
[----:B------:R0:W4:Y:S01]  /*4bf0*/  @P2 LDG.E.U8 R10, desc[UR10][R6.64] ;  /* 0x0000000a060a2981 */ /* 0x000122000c1e1100 */
[----:B------:R-:W1:Y:S01]  /*4c00*/  LDC R151, c[0x0][0x238] ;  /* 0x00008e00ff977b82 */ /* 0x000e620000000800 */
[----:B------:R-:W-:Y:S01]  /*4c10*/  ISETP.GT.AND P1, PT, R0, 0x1, PT ;  /* 0x000000010000780c */ /* 0x000fe20003f24270 */
[----:B0-----:R-:W-:Y:S02]  /*4c20*/  @P0 IMAD.MOV.U32 R6, RZ, RZ, R3 ;  /* 0x000000ffff060224 */ /* 0x001fe400078e0003 */
[----:B------:R-:W-:Y:S01]  /*4c30*/  @P0 IMAD.MOV.U32 R7, RZ, RZ, R2 ;  /* 0x000000ffff070224 */ /* 0x000fe200078e0002 */
[----:B------:R-:W-:-:S04]  /*4c40*/  PRMT R8, RZ, 0x7610, R8 ;  /* 0x00007610ff087816 */ /* 0x000fc80000000008 */
[----:B------:R0:W4:Y:S02]  /*4c50*/  @P0 LDG.E.U8 R9, desc[UR10][R6.64] ;  /* 0x0000000a06090981 */ /* 0x000124000c1e1100 */
[----:B0-----:R-:W-:-:S04]  /*4c60*/  IADD3 R6, P0, R3, UR9, RZ ;  /* 0x0000000903067c10 */ /* 0x001fc8000ff1e0ff */
[----:B-1----:R-:W-:-:S05]  /*4c70*/  LEA.HI.X.SX32 R7, R24, R2, 0x1, P0 ;  /* 0x0000000218077211 */ /* 0x002fca00000f0eff */
[----:B------:R0:W4:Y:S02]  /*4c80*/  @P1 LDG.E.U8 R8, desc[UR10][R6.64] ;  /* 0x0000000a06081981 */ /* 0x000124000c1e1100 */
[----:B0-----:R-:W-:-:S04]  /*4c90*/  IADD3 R6, P0, R25, R3, RZ ;  /* 0x0000000319067210 */ /* 0x001fc80007f1e0ff */
[----:B------:R-:W-:Y:S01]  /*4ca0*/  LEA.HI.X.SX32 R7, R25, R2, 0x1, P0 ;  /* 0x0000000219077211 */ /* 0x000fe200000f0eff */
[----:B------:R-:W-:Y:S02]  /*4cb0*/  IMAD R25, R151, 0x11, RZ ;  /* 0x0000001197197824 */ /* 0x000fe400078e02ff */
[----:B------:R-:W0:Y:S01]  /*4cc0*/  LDC R151, c[0x0][0x238] ;  /* 0x00008e00ff977b82 */ /* 0x000e220000000800 */
[----:B------:R-:W-:Y:S02]  /*4cd0*/  ISETP.GT.AND P1, PT, R0, 0x10, PT ;  /* 0x000000100000780c */ /* 0x000fe40003f24270 */
[----:B------:R-:W-:-:S11]  /*4ce0*/  PRMT R188, RZ, 0x7610, R188 ;  /* 0x00007610ffbc7816 */ /* 0x000fd600000000bc */
[----:B------:R1:W4:Y:S02]  /*4cf0*/  @P1 LDG.E.U8 R188, desc[UR10][R6.64] ;  /* 0x0000000a06bc1981 */ /* 0x000324000c1e1100 */
[----:B-1----:R-:W-:-:S04]  /*4d00*/  IADD3 R6, P0, R25, R3, RZ ;  /* 0x0000000319067210 */ /* 0x002fc80007f1e0ff */
[----:B------:R-:W-:Y:S01]  /*4d10*/  LEA.HI.X.SX32 R7, R25, R2, 0x1, P0 ;  /* 0x0000000219077211 */ /* 0x000fe200000f0eff */
[----:B0-----:R-:W-:Y:S02]  /*4d20*/  IMAD R25, R151, 0x12, RZ ;  /* 0x0000001297197824 */ /* 0x001fe400078e02ff */
        /* <DEDUP_REMOVED lines=73> */
[----:B------:R1:W4:Y:S01]  /*51c0*/  @P1 LDG.E.U8 R176, desc[UR10][R6.64] ;  /* 0x0000000a06b01981 */ /* 0x000322000c1e1100 */
[----:B------:R-:W-:Y:S02]  /*51d0*/  ISETP.GT.AND P1, PT, R0, 0x1c, PT ;  /* 0x0000001c0000780c */ /* 0x000fe40003f24270 */
[----:B-1----:R-:W-:-:S04]  /*51e0*/  IADD3 R6, P0, R25, R3, RZ ;  /* 0x0000000319067210 */ /* 0x002fc80007f1e0ff */
[----:B------:R-:W-:Y:S01]  /*51f0*/  LEA.HI.X.SX32 R7, R25, R2, 0x1, P0 ;  /* 0x0000000219077211 */ /* 0x000fe200000f0eff */
[----:B0-----:R-:W-:Y:S02]  /*5200*/  IMAD R25, R151, 0x1d, RZ ;  /* 0x0000001d97197824 */ /* 0x001fe400078e02ff */
[----:B------:R-:W0:Y:S01]  /*5210*/  LDC R151, c[0x0][0x238] ;  /* 0x00008e00ff977b82 */ /* 0x000e220000000800 */
[----:B------:R-:W-:-:S06]  /*5220*/  PRMT R177, RZ, 0x7610, R177 ;  /* 0x00007610ffb17816 */ /* 0x000fcc00000000b1 */
[----:B------:R1:W4:Y:S01]  /*5230*/  @P1 LDG.E.U8 R177, desc[UR10][R6.64] ;  /* 0x0000000a06b11981 */ /* 0x000322000c1e1100 */
[----:B------:R-:W-:Y:S02]  /*5240*/  ISETP.GT.AND P1, PT, R0, 0x1d, PT ;  /* 0x0000001d0000780c */ /* 0x000fe40003f24270 */
[----:B------:R-:W-:Y:S02]  /*5250*/  PRMT R174, RZ, 0x7610, R174 ;  /* 0x00007610ffae7816 */ /* 0x000fe400000000ae */
[----:B-1----:R-:W-:-:S04]  /*5260*/  IADD3 R6, P0, R25, R3, RZ ;  /* 0x0000000319067210 */ /* 0x002fc80007f1e0ff */
[----:B------:R-:W-:Y:S01]  /*5270*/  LEA.HI.X.SX32 R7, R25, R2, 0x1, P0 ;  /* 0x0000000219077211 */ /* 0x000fe200000f0eff */
[----:B0-----:R-:W-:Y:S02]  /*5280*/  IMAD R25, R151, 0x1e, RZ ;  /* 0x0000001e97197824 */ /* 0x001fe400078e02ff */
[----:B------:R-:W0:Y:S02]  /*5290*/  S2R R151, SR_TID.X ;  /* 0x0000000000977919 */ /* 0x000e240000002100 */
[----:B------:R1:W4:Y:S01]  /*52a0*/  @P1 LDG.E.U8 R174, desc[UR10][R6.64] ;  /* 0x0000000a06ae1981 */ /* 0x000322000c1e1100 */
[----:B------:R-:W-:Y:S02]  /*52b0*/  ISETP.GT.AND P1, PT, R0, 0x1e, PT ;  /* 0x0000001e0000780c */ /* 0x000fe40003f24270 */
[----:B------:R-:W-:Y:S02]  /*52c0*/  PRMT R175, RZ, 0x7610, R175 ;  /* 0x00007610ffaf7816 */ /* 0x000fe400000000af */
[----:B-1----:R-:W-:-:S04]  /*52d0*/  IADD3 R6, P0, R25, R3, RZ ;  /* 0x0000000319067210 */ /* 0x002fc80007f1e0ff */
[----:B------:R-:W-:Y:S01]  /*52e0*/  LEA.HI.X.SX32 R7, R25, R2, 0x1, P0 ;  /* 0x0000000219077211 */ /* 0x000fe200000f0eff */
[----:B------:R-:W-:Y:S01]  /*52f0*/  IMAD R24, R24, 0x1f, RZ ;  /* 0x0000001f18187824 */ /* 0x000fe200078e02ff */
[----:B-----5:R-:W-:Y:S02]  /*5300*/  LOP3.LUT R14, R14, 0xffff, RZ, 0xc0, !PT ;  /* 0x0000ffff0e0e7812 */ /* 0x020fe400078ec0ff */
[----:B--2---:R-:W-:Y:S01]  /*5310*/  LOP3.LUT R13, R13, 0xffff, RZ, 0xc0, !PT ;  /* 0x0000ffff0d0d7812 */ /* 0x004fe200078ec0ff */
[----:B------:R1:W2:Y:S01]  /*5320*/  @P1 LDG.E.U8 R175, desc[UR10][R6.64] ;  /* 0x0000000a06af1981 */ /* 0x0002a2000c1e1100 */
[----:B---3--:R-:W-:Y:S02]  /*5330*/  LOP3.LUT R11, R11, 0xffff, RZ, 0xc0, !PT ;  /* 0x0000ffff0b0b7812 */ /* 0x008fe400078ec0ff */
[----:B----4-:R-:W-:Y:S02]  /*5340*/  LOP3.LUT R10, R10, 0xffff, RZ, 0xc0, !PT ;  /* 0x0000ffff0a0a7812 */ /* 0x010fe400078ec0ff */
[----:B------:R-:W-:-:S02]  /*5350*/  ISETP.GT.AND P1, PT, R0, 0x1f, PT ;  /* 0x0000001f0000780c */ /* 0x000fc40003f24270 */
[----:B------:R-:W-:Y:S02]  /*5360*/  PRMT R13, R14, 0x3340, R13 ;  /* 0x000033400e0d7816 */ /* 0x000fe4000000000d */
[----:B------:R-:W-:Y:S02]  /*5370*/  PRMT R11, R11, 0x3340, R10 ;  /* 0x000033400b0b7816 */ /* 0x000fe4000000000a */
[C---:B-1----:R-:W-:Y:S02]  /*5380*/  IADD3 R6, P0, R24.reuse, R3, RZ ;  /* 0x0000000318067210 */ /* 0x042fe40007f1e0ff */
[----:B------:R-:W-:Y:S02]  /*5390*/  PRMT R11, R13, 0x5410, R11 ;  /* 0x000054100d0b7816 */ /* 0x000fe4000000000b */
[----:B------:R-:W-:Y:S02]  /*53a0*/  PRMT R13, RZ, 0x7610, R13 ;  /* 0x00007610ff0d7816 */ /* 0x000fe4000000000d */
[----:B------:R-:W-:-:S02]  /*53b0*/  LEA.HI.X.SX32 R7, R24, R2, 0x1, P0 ;  /* 0x0000000218077211 */ /* 0x000fc400000f0eff */
[----:B0-----:R-:W-:-:S03]  /*53c0*/  SHF.R.S32.HI R24, RZ, 0x2, R151 ;  /* 0x00000002ff187819 */ /* 0x001fc60000011497 */
[----:B------:R0:W3:Y:S01]  /*53d0*/  @P1 LDG.E.U8 R13, desc[UR10][R6.64] ;  /* 0x0000000a060d1981 */ /* 0x0000e2000c1e1100 */
[----:B------:R-:W-:Y:S01]  /*53e0*/  SGXT R24, R24, 0x1 ;  /* 0x000000011818781a */ /* 0x000fe20000000200 */
[----:B------:R-:W-:Y:S01]  /*53f0*/  IMAD.SHL.U32 R25, R151, 0x20, RZ ;  /* 0x0000002097197824 */ /* 0x000fe200078e00ff */
[----:B------:R-:W-:Y:S02]  /*5400*/  ISETP.GE.AND P0, PT, R16, R0, PT ;  /* 0x000000001000720c */ /* 0x000fe40003f06270 */
[----:B------:R-:W-:-:S04]  /*5410*/  LOP3.LUT R24, R24, 0x90, RZ, 0xc0, !PT ;  /* 0x0000009018187812 */ /* 0x000fc800078ec0ff */
[----:B------:R-:W-:Y:S02]  /*5420*/  LOP3.LUT R24, R24, 0x1f60, R25, 0xf8, !PT ;  /* 0x00001f6018187812 */ /* 0x000fe400078ef819 */
[----:B------:R-:W-:Y:S02]  /*5430*/  SHF.R.S32.HI R25, RZ, 0x1f, R12 ;  /* 0x0000001fff197819 */ /* 0x000fe4000001140c */
[----:B0-----:R-:W-:Y:S02]  /*5440*/  IADD3 R6, P1, R12, R193, RZ ;  /* 0x000000c10c067210 */ /* 0x001fe40007f3e0ff */
[----:B------:R-:W-:-:S03]  /*5450*/  PRMT R173, RZ, 0x7610, R173 ;  /* 0x00007610ffad7816 */ /* 0x000fc600000000ad */
[----:B------:R-:W-:Y:S01]  /*5460*/  IMAD.X R7, R25, 0x1, R192, P1 ;  /* 0x0000000119077824 */ /* 0x000fe200008e06c0 */
[----:B------:R-:W-:Y:S01]  /*5470*/  BAR.SYNC.DEFER_BLOCKING 0x0 ;  /* 0x0000000000007b1d */ /* 0x000fe20000010000 */
[----:B------:R-:W-:Y:S02]  /*5480*/  LOP3.LUT R153, R153, 0xffff, RZ, 0xc0, !PT ;  /* 0x0000ffff99997812 */ /* 0x000fe400078ec0ff */
[----:B------:R-:W-:Y:S02]  /*5490*/  LOP3.LUT R152, R152, 0xffff, RZ, 0xc0, !PT ;  /* 0x0000ffff98987812 */ /* 0x000fe400078ec0ff */
[----:B------:R-:W-:Y:S02]  /*54a0*/  LOP3.LUT R23, R23, 0xffff, RZ, 0xc0, !PT ;  /* 0x0000ffff17177812 */ /* 0x000fe400078ec0ff */
[----:B------:R-:W-:Y:S02]  /*54b0*/  LOP3.LUT R22, R22, 0xffff, RZ, 0xc0, !PT ;  /* 0x0000ffff16167812 */ /* 0x000fe400078ec0ff */
[----:B------:R-:W-:-:S02]  /*54c0*/  LOP3.LUT R21, R21, 0xffff, RZ, 0xc0, !PT ;  /* 0x0000ffff15157812 */ /* 0x000fc400078ec0ff */
[----:B------:R-:W-:Y:S02]  /*54d0*/  LOP3.LUT R20, R20, 0xffff, RZ, 0xc0, !PT ;  /* 0x0000ffff14147812 */ /* 0x000fe400078ec0ff */
[----:B------:R-:W-:Y:S02]  /*54e0*/  LOP3.LUT R19, R19, 0xffff, RZ, 0xc0, !PT ;  /* 0x0000ffff13137812 */ /* 0x000fe400078ec0ff */
[----:B------:R-:W-:Y:S02]  /*54f0*/  LOP3.LUT R18, R18, 0xffff, RZ, 0xc0, !PT ;  /* 0x0000ffff12127812 */ /* 0x000fe400078ec0ff */
[----:B------:R-:W-:Y:S02]  /*5500*/  LOP3.LUT R17, R17, 0xffff, RZ, 0xc0, !PT ;  /* 0x0000ffff11117812 */ /* 0x000fe400078ec0ff */
[----:B------:R-:W-:Y:S01]  /*5510*/  LOP3.LUT R15, R15, 0xffff, RZ, 0xc0, !PT ;  /* 0x0000ffff0f0f7812 */ /* 0x000fe200078ec0ff */
[----:B------:R0:W4:Y:S01]  /*5520*/  @!P0 LDG.E.U8 R173, desc[UR10][R6.64] ;  /* 0x0000000a06ad8981 */ /* 0x000122000c1e1100 */
[----:B------:R-:W-:-:S02]  /*5530*/  LOP3.LUT R9, R9, 0xffff, RZ, 0xc0, !PT ;  /* 0x0000ffff09097812 */ /* 0x000fc400078ec0ff */
[----:B------:R-:W-:Y:S02]  /*5540*/  LOP3.LUT R8, R8, 0xffff, RZ, 0xc0, !PT ;  /* 0x0000ffff08087812 */ /* 0x000fe400078ec0ff */
[----:B------:R-:W-:Y:S02]  /*5550*/  PRMT R172, RZ, 0x7610, R172 ;  /* 0x00007610ffac7816 */ /* 0x000fe400000000ac */
[----:B0-----:R-:W-:Y:S02]  /*5560*/  IADD3 R6, P1, R12, R195, RZ ;  /* 0x000000c30c067210 */ /* 0x001fe40007f3e0ff */
[----:B------:R-:W-:-:S03]  /*5570*/  PRMT R152, R153, 0x3340, R152 ;  /* 0x0000334099987816 */ /* 0x000fc60000000098 */
[----:B------:R-:W-:Y:S01]  /*5580*/  IMAD.X R7, R25, 0x1, R194, P1 ;  /* 0x0000000119077824 */ /* 0x000fe200008e06c2 */
[----:B------:R-:W-:Y:S02]  /*5590*/  PRMT R22, R23, 0x3340, R22 ;  /* 0x0000334017167816 */ /* 0x000fe40000000016 */
[----:B------:R-:W-:Y:S02]  /*55a0*/  PRMT R20, R21, 0x3340, R20 ;  /* 0x0000334015147816 */ /* 0x000fe40000000014 */
[----:B------:R-:W-:Y:S01]  /*55b0*/  PRMT R18, R19, 0x3340, R18 ;  /* 0x0000334013127816 */ /* 0x000fe20000000012 */
[----:B------:R0:W5:Y:S01]  /*55c0*/  @!P0 LDG.E.U8 R172, desc[UR10][R6.64] ;  /* 0x0000000a06ac8981 */ /* 0x000162000c1e1100 */
[----:B------:R-:W-:Y:S02]  /*55d0*/  PRMT R15, R17, 0x3340, R15 ;  /* 0x00003340110f7816 */ /* 0x000fe4000000000f */
[----:B------:R-:W-:Y:S02]  /*55e0*/  PRMT R8, R9, 0x3340, R8 ;  /* 0x0000334009087816 */ /* 0x000fe40000000008 */
[----:B------:R-:W-:-:S02]  /*55f0*/  PRMT R9, R22, 0x5410, R20 ;  /* 0x0000541016097816 */ /* 0x000fc40000000014 */
[----:B------:R-:W-:Y:S02]  /*5600*/  PRMT R10, R18, 0x5410, R15 ;  /* 0x00005410120a7816 */ /* 0x000fe4000000000f */
[----:B------:R-:W-:Y:S02]  /*5610*/  PRMT R8, R8, 0x5410, R152 ;  /* 0x0000541008087816 */ /* 0x000fe40000000098 */
[----:B0-----:R-:W-:Y:S02]  /*5620*/  IADD3 R6, P1, R12, R197, RZ ;  /* 0x000000c50c067210 */ /* 0x001fe40007f3e0ff */
[----:B------:R-:W-:Y:S02]  /*5630*/  LOP3.LUT R184, R184, 0xffff, RZ, 0xc0, !PT ;  /* 0x0000ffffb8b87812 */ /* 0x000fe400078ec0ff */
[----:B------:R-:W-:Y:S01]  /*5640*/  LOP3.LUT R187, R187, 0xffff, RZ, 0xc0, !PT ;  /* 0x0000ffffbbbb7812 */ /* 0x000fe200078ec0ff */
[----:B------:R-:W-:Y:S01]  /*5650*/  IMAD.X R7, R25, 0x1, R196, P1 ;  /* 0x0000000119077824 */ /* 0x000fe200008e06c4 */
[----:B------:R-:W-:Y:S01]  /*5660*/  PRMT R171, RZ, 0x7610, R171 ;  /* 0x00007610ffab7816 */ /* 0x000fe200000000ab */
[----:B------:R0:W-:Y:S05]  /*5670*/  STS.128 [R24+UR8], R8 ;  /* 0x0000000818007988 */ /* 0x0001ea0008000c08 */
[----:B------:R1:W5:Y:S01]  /*5680*/  @!P0 LDG.E.U8 R171, desc[UR10][R6.64] ;  /* 0x0000000a06ab8981 */ /* 0x000362000c1e1100 */
[----:B------:R-:W-:-:S03]  /*5690*/  PRMT R170, RZ, 0x7610, R170 ;  /* 0x00007610ffaa7816 */ /* 0x000fc600000000aa */
[----:B0-----:R-:W4:Y:S01]  /*56a0*/  LDL R24, [R1+0x208] ;  /* 0x0002080001187983 */ /* 0x001f220000100800 */
[----:B------:R-:W-:-:S03]  /*56b0*/  PRMT R8, R187, 0x3340, R184 ;  /* 0x00003340bb087816 */ /* 0x000fc600000000b8 */
[----:B------:R-:W2:Y:S01]  /*56c0*/  LDL.LU R184, [R1+0x200] ;  /* 0x0002000001b87983 */ /* 0x000ea20000300800 */
[----:B-1----:R-:W-:-:S05]  /*56d0*/  IADD3 R6, P1, R12, R199, RZ ;  /* 0x000000c70c067210 */ /* 0x002fca0007f3e0ff */
[----:B------:R-:W-:-:S05]  /*56e0*/  IMAD.X R7, R25, 0x1, R198, P1 ;  /* 0x0000000119077824 */ /* 0x000fca00008e06c6 */
[----:B------:R0:W5:Y:S01]  /*56f0*/  @!P0 LDG.E.U8 R170, desc[UR10][R6.64] ;  /* 0x0000000a06aa8981 */ /* 0x000162000c1e1100 */
[----:B------:R-:W-:Y:S02]  /*5700*/  PRMT R169, RZ, 0x7610, R169 ;  /* 0x00007610ffa97816 */ /* 0x000fe400000000a9 */
[----:B0-----:R-:W-:-:S05]  /*5710*/  IADD3 R6, P1, R12, R201, RZ ;  /* 0x000000c90c067210 */ /* 0x001fca0007f3e0ff */
        /* <DEDUP_REMOVED lines=100> */
[----:B------:R-:W-:Y:S01]  /*5d60*/  IMAD.X R7, R25, 0x1, R250, P1 ;  /* 0x0000000119077824 */ /* 0x000fe200008e06fa */
[----:B------:R-:W-:-:S04]  /*5d70*/  LOP3.LUT R188, R188, 0xffff, RZ, 0xc0, !PT ;  /* 0x0000ffffbcbc7812 */ /* 0x000fc800078ec0ff */
[----:B------:R2:W5:Y:S01]  /*5d80*/  @!P0 LDG.E.U8 R15, desc[UR10][R6.64] ;  /* 0x0000000a060f8981 */ /* 0x000562000c1e1100 */
[----:B------:R-:W-:Y:S02]  /*5d90*/  LOP3.LUT R186, R186, 0xffff, RZ, 0xc0, !PT ;  /* 0x0000ffffbaba7812 */ /* 0x000fe400078ec0ff */
[----:B------:R-:W-:Y:S02]  /*5da0*/  LOP3.LUT R185, R185, 0xffff, RZ, 0xc0, !PT ;  /* 0x0000ffffb9b97812 */ /* 0x000fe400078ec0ff */
[----:B------:R-:W-:Y:S02]  /*5db0*/  LOP3.LUT R182, R182, 0xffff, RZ, 0xc0, !PT ;  /* 0x0000ffffb6b67812 */ /* 0x000fe400078ec0ff */
[----:B------:R-:W-:Y:S02]  /*5dc0*/  LOP3.LUT R183, R183, 0xffff, RZ, 0xc0, !PT ;  /* 0x0000ffffb7b77812 */ /* 0x000fe400078ec0ff */
[----:B--2---:R-:W-:Y:S02]  /*5dd0*/  IADD3 R6, P1, R12, R184, RZ ;  /* 0x000000b80c067210 */ /* 0x004fe40007f3e0ff */
[----:B------:R-:W-:-:S02]  /*5de0*/  LOP3.LUT R180, R180, 0xffff, RZ, 0xc0, !PT ;  /* 0x0000ffffb4b47812 */ /* 0x000fc400078ec0ff */
[----:B------:R-:W-:Y:S02]  /*5df0*/  LOP3.LUT R181, R181, 0xffff, RZ, 0xc0, !PT ;  /* 0x0000ffffb5b57812 */ /* 0x000fe400078ec0ff */
[----:B------:R-:W-:Y:S02]  /*5e00*/  LOP3.LUT R178, R178, 0xffff, RZ, 0xc0, !PT ;  /* 0x0000ffffb2b27812 */ /* 0x000fe400078ec0ff */
[----:B------:R-:W-:Y:S02]  /*5e10*/  LOP3.LUT R179, R179, 0xffff, RZ, 0xc0, !PT ;  /* 0x0000ffffb3b37812 */ /* 0x000fe400078ec0ff */
[----:B------:R-:W-:Y:S02]  /*5e20*/  LOP3.LUT R176, R176, 0xffff, RZ, 0xc0, !PT ;  /* 0x0000ffffb0b07812 */ /* 0x000fe400078ec0ff */
[----:B------:R-:W-:Y:S02]  /*5e30*/  LOP3.LUT R177, R177, 0xffff, RZ, 0xc0, !PT ;  /* 0x0000ffffb1b17812 */ /* 0x000fe400078ec0ff */
[----:B------:R-:W-:-:S02]  /*5e40*/  LOP3.LUT R174, R174, 0xffff, RZ, 0xc0, !PT ;  /* 0x0000ffffaeae7812 */ /* 0x000fc400078ec0ff */
[----:B------:R-:W-:Y:S02]  /*5e50*/  LOP3.LUT R175, R175, 0xffff, RZ, 0xc0, !PT ;  /* 0x0000ffffafaf7812 */ /* 0x000fe400078ec0ff */
[----:B---3--:R-:W-:Y:S01]  /*5e60*/  LOP3.LUT R13, R13, 0xffff, RZ, 0xc0, !PT ;  /* 0x0000ffff0d0d7812 */ /* 0x008fe200078ec0ff */
[----:B------:R-:W-:Y:S01]  /*5e70*/  IMAD.X R7, R25, 0x1, R252, P1 ;  /* 0x0000000119077824 */ /* 0x000fe200008e06fc */
[----:B------:R-:W-:Y:S02]  /*5e80*/  PRMT R14, RZ, 0x7610, R14 ;  /* 0x00007610ff0e7816 */ /* 0x000fe4000000000e */
[----:B------:R-:W-:Y:S02]  /*5e90*/  PRMT R186, R188, 0x3340, R186 ;  /* 0x00003340bcba7816 */ /* 0x000fe400000000ba */
[----:B------:R-:W-:Y:S01]  /*5ea0*/  PRMT R182, R185, 0x3340, R182 ;  /* 0x00003340b9b67816 */ /* 0x000fe200000000b6 */
[----:B------:R-:W-:Y:S01]  /*5eb0*/  USHF.L.U32 UR4, UR12, 0x5, URZ ;  /* 0x000000050c047899 */ /* 0x000fe2000800063f */
[----:B------:R-:W-:Y:S01]  /*5ec0*/  PRMT R9, R183, 0x3340, R180 ;  /* 0x00003340b7097816 */ /* 0x000fe200000000b4 */
[----:B------:R0:W2:Y:S01]  /*5ed0*/  @!P0 LDG.E.U8 R14, desc[UR10][R6.64] ;  /* 0x0000000a060e8981 */ /* 0x0000a2000c1e1100 */
[----:B------:R-:W-:Y:S01]  /*5ee0*/  PRMT R178, R181, 0x3340, R178 ;  /* 0x00003340b5b27816 */ /* 0x000fe200000000b2 */
[----:B------:R-:W-:Y:S01]  /*5ef0*/  UMOV UR17, 0xc0000010 ;  /* 0xc000001000117882 */ /* 0x000fe20000000000 */
[----:B------:R-:W-:Y:S01]  /*5f00*/  PRMT R10, R179, 0x3340, R176 ;  /* 0x00003340b30a7816 */ /* 0x000fe200000000b0 */
[----:B------:R-:W-:Y:S01]  /*5f10*/  UMOV UR6, 0xffffff00 ;  /* 0xffffff0000067882 */ /* 0x000fe20000000000 */
[----:B------:R-:W-:Y:S01]  /*5f20*/  PRMT R174, R177, 0x3340, R174 ;  /* 0x00003340b1ae7816 */ /* 0x000fe200000000ae */
[----:B------:R-:W-:Y:S01]  /*5f30*/  UMOV UR7, 0x3fffffef ;  /* 0x3fffffef00077882 */ /* 0x000fe20000000000 */
[----:B------:R-:W-:Y:S01]  /*5f40*/  PRMT R11, R175, 0x3340, R13 ;  /* 0x00003340af0b7816 */ /* 0x000fe2000000000d */
[----:B------:R-:W-:Y:S01]  /*5f50*/  UMOV UR5, URZ ;  /* 0x0000003f00057c82 */ /* 0x000fe20008000000 */
[----:B------:R-:W-:Y:S01]  /*5f60*/  PRMT R8, R186, 0x5410, R8 ;  /* 0x00005410ba087816 */ /* 0x000fe20000000008 */
[----:B------:R-:W1:Y:S01]  /*5f70*/  LDC R188, c[0x0][0x238] ;  /* 0x00008e00ffbc7b82 */ /* 0x000e620000000800 */
[----:B0-----:R-:W-:-:S02]  /*5f80*/  IADD3 R6, P1, R12, R191, RZ ;  /* 0x000000bf0c067210 */ /* 0x001fc40007f3e0ff */
[----:B------:R-:W-:Y:S02]  /*5f90*/  PRMT R9, R182, 0x5410, R9 ;  /* 0x00005410b6097816 */ /* 0x000fe40000000009 */
[----:B------:R-:W-:Y:S02]  /*5fa0*/  PRMT R10, R178, 0x5410, R10 ;  /* 0x00005410b20a7816 */ /* 0x000fe4000000000a */
[----:B------:R-:W-:Y:S01]  /*5fb0*/  PRMT R11, R174, 0x5410, R11 ;  /* 0x00005410ae0b7816 */ /* 0x000fe2000000000b */
[----:B------:R-:W-:-:S04]  /*5fc0*/  IMAD.X R7, R25, 0x1, R190, P1 ;  /* 0x0000000119077824 */ /* 0x000fc800008e06be */
[----:B----4-:R0:W-:Y:S01]  /*5fd0*/  STS.128 [R24+UR8], R8 ;  /* 0x0000000818007988 */ /* 0x0101e20008000c08 */
[----:B------:R-:W-:-:S06]  /*5fe0*/  PRMT R13, RZ, 0x7610, R13 ;  /* 0x00007610ff0d7816 */ /* 0x000fcc000000000d */
[----:B------:R-:W3:Y:S04]  /*5ff0*/  @!P0 LDG.E.U8 R13, desc[UR10][R6.64] ;  /* 0x0000000a060d8981 */ /* 0x000ee8000c1e1100 */
[----:B0-----:R-:W4:Y:S04]  /*6000*/  LDL.LU.64 R24, [R1] ;  /* 0x0000000001187983 */ /* 0x001f280000300a00 */
[----:B------:R-:W4:Y:S04]  /*6010*/  LDL.LU.64 R26, [R1+0x8] ;  /* 0x00000800011a7983 */ /* 0x000f280000300a00 */
        /* <DEDUP_REMOVED lines=62> */
[----:B------:R-:W-:Y:S04]  /*6400*/  STS.U8 [R4+UR8+0x3e00], R173 ;  /* 0x003e00ad04007988 */ /* 0x000fe80008000008 */
[----:B-----5:R-:W-:Y:S04]  /*6410*/  STS.U8 [R4+UR8+0x3d00], R172 ;  /* 0x003d00ac04007988 */ /* 0x020fe80008000008 */
[----:B------:R-:W-:Y:S04]  /*6420*/  STS.U8 [R4+UR8+0x3c00], R171 ;  /* 0x003c00ab04007988 */ /* 0x000fe80008000008 */
        /* <DEDUP_REMOVED lines=27> */
[----:B--2---:R-:W-:Y:S04]  /*65e0*/  STS.U8 [R4+UR8+0x2000], R14 ;  /* 0x0020000e04007988 */ /* 0x004fe80008000008 */
[----:B---3--:R-:W-:Y:S01]  /*65f0*/  STS.U8 [R4+UR8+0x3f00], R13 ;  /* 0x003f000d04007988 */ /* 0x008fe20008000008 */
[----:B------:R0:W-:Y:S06]  /*6600*/  MEMBAR.ALL.CTA ;  /* 0x0000000000007992 */ /* 0x0001ec0000008000 */
[----:B0-----:R-:W0:Y:S01]  /*6610*/  FENCE.VIEW.ASYNC.S ;  /* 0x00000000000073c6 */ /* 0x001e220000000000 */
[----:B------:R-:W-:-:S04]  /*6620*/  ULOP3.LUT UR4, UR4, 0x80, URZ, 0xc0, !UPT ;  /* 0x0000008004047892 */ /* 0x000fc8000f8ec03f */
[----:B------:R-:W-:Y:S01]  /*6630*/  ULEA.HI UR4, UR8, UR4, URZ, 0x1c ;  /* 0x0000000408047291 */ /* 0x000fe2000f8fe03f */
[----:B0-----:R-:W-:Y:S03]  /*6640*/  BAR.SYNC.DEFER_BLOCKING 0x0 ;  /* 0x0000000000007b1d */ /* 0x001fe60000010000 */
[----:B------:R-:W-:-:S07]  /*6650*/  ULOP3.LUT UR4, UR4, 0x3fff, URZ, 0xc0, !UPT ;  /* 0x00003fff04047892 */ /* 0x000fce000f8ec03f */
[----:B------:R-:W-:Y:S01]  /*6660*/  UMOV UR16, UR4 ;  /* 0x0000000400107c82 */ /* 0x000fe20008000000 */
[----:B----4-:R-:W-:-:S06]  /*6670*/  WARPGROUP.ARRIVE ;  /* 0x00000000000079c5 */ /* 0x010fcc0000000000 */
[----:B------:R-:W-:Y:S03]  /*6680*/  QGMMA.64x256x32.F32.E4M3.E4M3 R24, gdesc[UR16], R24, gsb0 ;  /* 0x03e00000101879f3 */ /* 0x000fe60008000818 */
[----:B------:R-:W-:Y:S02]  /*6690*/  WARPGROUP.DEPBAR.LE gsb0, 0x0 ;  /* 0x00008000000079c5 */ /* 0x000fe40000010000 */
[----:B------:R-:W-:Y:S04]  /*66a0*/  STL.64 [R1], R24 ;  /* 0x0000001801007387 */ /* 0x000fe80000100a00 */
        /* <DEDUP_REMOVED lines=62> */
[----:B------:R0:W-:Y:S04]  /*6a90*/  STL.64 [R1+0x1f8], R150 ;  /* 0x0001f89601007387 */ /* 0x0001e80000100a00 */
[----:B0-----:R-:W2:Y:S04]  /*6aa0*/  LDL.LU.64 R150, [R1+0x410] ;  /* 0x0004100001967983 */ /* 0x001ea80000300a00 */
[----:B------:R-:W2:Y:S04]  /*6ab0*/  LDL.LU.64 R148, [R1+0x408] ;  /* 0x0004080001947983 */ /* 0x000ea80000300a00 */
        /* <DEDUP_REMOVED lines=61> */
[----:B------:R-:W2:Y:S01]  /*6e90*/  LDL.LU.64 R24, [R1+0x210] ;  /* 0x0002100001187983 */ /* 0x000ea20000300a00 */
[----:B------:R-:W-:-:S03]  /*6ea0*/  UIADD3.64 UR4, UR4, -UR6, URZ ;  /* 0x8000000604047297 */ /* 0x000fc6000fffe03f */
[----:B------:R-:W-:Y:S01]  /*6eb0*/  UMOV UR6, UR18 ;  /* 0x0000001200067c82 */ /* 0x000fe20008000000 */
[----:B------:R-:W-:Y:S01]  /*6ec0*/  UMOV UR7, UR19 ;  /* 0x0000001300077c82 */ /* 0x000fe20008000000 */
[----:B------:R-:W-:-:S04]  /*6ed0*/  IADD3 R197, P3, R197, UR13, RZ ;  /* 0x0000000dc5c57c10 */ /* 0x000fc8000ff7e0ff */
[----:B------:R-:W-:Y:S02]  /*6ee0*/  IADD3.X R196, R196, UR14, RZ, P3, !PT ;  /* 0x0000000ec4c47c10 */ /* 0x000fe40009ffe4ff */
[----:B------:R-:W-:Y:S02]  /*6ef0*/  IADD3 R211, P3, R211, UR13, RZ ;  /* 0x0000000dd3d37c10 */ /* 0x000fe4000ff7e0ff */
[----:B------:R-:W-:Y:S02]  /*6f00*/  IADD3 R199, P4, R199, UR13, RZ ;  /* 0x0000000dc7c77c10 */ /* 0x000fe4000ff9e0ff */
[----:B------:R-:W-:Y:S02]  /*6f10*/  IADD3.X R210, R210, UR14, RZ, P3, !PT ;  /* 0x0000000ed2d27c10 */ /* 0x000fe40009ffe4ff */
[----:B------:R-:W-:Y:S02]  /*6f20*/  IADD3 R225, P3, R225, UR13, RZ ;  /* 0x0000000de1e17c10 */ /* 0x000fe4000ff7e0ff */
[----:B------:R-:W-:-:S02]  /*6f30*/  IADD3.X R198, R198, UR14, RZ, P4, !PT ;  /* 0x0000000ec6c67c10 */ /* 0x000fc4000a7fe4ff */
[----:B------:R-:W-:Y:S02]  /*6f40*/  IADD3.X R224, R224, UR14, RZ, P3, !PT ;  /* 0x0000000ee0e07c10 */ /* 0x000fe40009ffe4ff */
[----:B------:R-:W-:Y:S02]  /*6f50*/  IADD3 R213, P4, R213, UR13, RZ ;  /* 0x0000000dd5d57c10 */ /* 0x000fe4000ff9e0ff */
[----:B------:R-:W-:Y:S02]  /*6f60*/  IADD3 R239, P3, R239, UR13, RZ ;  /* 0x0000000defef7c10 */ /* 0x000fe4000ff7e0ff */
[----:B------:R-:W-:Y:S02]  /*6f70*/  IADD3 R191, P0, R191, UR13, RZ ;  /* 0x0000000dbfbf7c10 */ /* 0x000fe4000ff1e0ff */
[----:B------:R-:W-:Y:S02]  /*6f80*/  IADD3 R193, P1, R193, UR13, RZ ;  /* 0x0000000dc1c17c10 */ /* 0x000fe4000ff3e0ff */
[----:B------:R-:W-:-:S02]  /*6f90*/  IADD3 R195, P2, R195, UR13, RZ ;  /* 0x0000000dc3c37c10 */ /* 0x000fc4000ff5e0ff */
[----:B------:R-:W-:Y:S02]  /*6fa0*/  IADD3.X R212, R212, UR14, RZ, P4, !PT ;  /* 0x0000000ed4d47c10 */ /* 0x000fe4000a7fe4ff */
[----:B------:R-:W-:Y:S02]  /*6fb0*/  IADD3.X R238, R238, UR14, RZ, P3, !PT ;  /* 0x0000000eeeee7c10 */ /* 0x000fe40009ffe4ff */
[----:B------:R-:W-:Y:S02]  /*6fc0*/  IADD3 R227, P4, R227, UR13, RZ ;  /* 0x0000000de3e37c10 */ /* 0x000fe4000ff9e0ff */
[----:B------:R-:W-:Y:S02]  /*6fd0*/  IADD3 R184, P3, R184, UR13, RZ ;  /* 0x0000000db8b87c10 */ /* 0x000fe4000ff7e0ff */
[----:B------:R-:W-:Y:S02]  /*6fe0*/  IADD3 R201, P5, R201, UR13, RZ ;  /* 0x0000000dc9c97c10 */ /* 0x000fe4000ffbe0ff */
[----:B------:R-:W-:-:S02]  /*6ff0*/  IADD3.X R190, R190, UR14, RZ, P0, !PT ;  /* 0x0000000ebebe7c10 */ /* 0x000fc400087fe4ff */
[----:B------:R-:W-:Y:S02]  /*7000*/  IADD3.X R192, R192, UR14, RZ, P1, !PT ;  /* 0x0000000ec0c07c10 */ /* 0x000fe40008ffe4ff */
[----:B------:R-:W-:Y:S02]  /*7010*/  IADD3.X R194, R194, UR14, RZ, P2, !PT ;  /* 0x0000000ec2c27c10 */ /* 0x000fe400097fe4ff */
[----:B------:R-:W-:Y:S02]  /*7020*/  IADD3 R203, P6, R203, UR13, RZ ;  /* 0x0000000dcbcb7c10 */ /* 0x000fe4000ffde0ff */
[----:B------:R-:W-:Y:S02]  /*7030*/  IADD3 R205, P0, R205, UR13, RZ ;  /* 0x0000000dcdcd7c10 */ /* 0x000fe4000ff1e0ff */
[----:B------:R-:W-:Y:S02]  /*7040*/  IADD3 R207, P1, R207, UR13, RZ ;  /* 0x0000000dcfcf7c10 */ /* 0x000fe4000ff3e0ff */
[----:B------:R-:W-:Y:S01]  /*7050*/  IADD3 R209, P2, R209, UR13, RZ ;  /* 0x0000000dd1d17c10 */ /* 0x000fe2000ff5e0ff */
[----:B------:R-:W-:Y:S01]  /*7060*/  VIADD R189, R189, 0xffffffff ;  /* 0xffffffffbdbd7836 */ /* 0x000fe20000000000 */
[----:B------:R-:W-:Y:S01]  /*7070*/  IADD3.X R226, R226, UR14, RZ, P4, !PT ;  /* 0x0000000ee2e27c10 */ /* 0x000fe2000a7fe4ff */
[----:B------:R0:W-:Y:S01]  /*7080*/  STL [R1+0x200], R184 ;  /* 0x000200b801007387 */ /* 0x0001e20000100800 */
[----:B------:R-:W-:-:S02]  /*7090*/  IADD3.X R200, R200, UR14, RZ, P5, !PT ;  /* 0x0000000ec8c87c10 */ /* 0x000fc4000affe4ff */
[----:B------:R-:W-:Y:S02]  /*70a0*/  IADD3 R241, P4, R241, UR13, RZ ;  /* 0x0000000df1f17c10 */ /* 0x000fe4000ff9e0ff */
[----:B------:R-:W-:Y:S02]  /*70b0*/  IADD3 R215, P5, R215, UR13, RZ ;  /* 0x0000000dd7d77c10 */ /* 0x000fe4000ffbe0ff */
[----:B------:R-:W-:Y:S02]  /*70c0*/  IADD3.X R202, R202, UR14, RZ, P6, !PT ;  /* 0x0000000ecaca7c10 */ /* 0x000fe4000b7fe4ff */
[----:B------:R-:W-:Y:S02]  /*70d0*/  IADD3.X R204, R204, UR14, RZ, P0, !PT ;  /* 0x0000000ecccc7c10 */ /* 0x000fe400087fe4ff */
[----:B------:R-:W-:Y:S02]  /*70e0*/  IADD3.X R206, R206, UR14, RZ, P1, !PT ;  /* 0x0000000ecece7c10 */ /* 0x000fe40008ffe4ff */
[----:B------:R-:W-:-:S02]  /*70f0*/  IADD3.X R208, R208, UR14, RZ, P2, !PT ;  /* 0x0000000ed0d07c10 */ /* 0x000fc400097fe4ff */
[----:B------:R-:W-:Y:S02]  /*7100*/  IADD3 R217, P6, R217, UR13, RZ ;  /* 0x0000000dd9d97c10 */ /* 0x000fe4000ffde0ff */
[----:B------:R-:W-:Y:S02]  /*7110*/  IADD3 R219, P0, R219, UR13, RZ ;  /* 0x0000000ddbdb7c10 */ /* 0x000fe4000ff1e0ff */
[----:B------:R-:W-:Y:S02]  /*7120*/  IADD3 R221, P1, R221, UR13, RZ ;  /* 0x0000000ddddd7c10 */ /* 0x000fe4000ff3e0ff */
[----:B------:R-:W-:Y:S02]  /*7130*/  IADD3 R223, P2, R223, UR13, RZ ;  /* 0x0000000ddfdf7c10 */ /* 0x000fe4000ff5e0ff */
[----:B------:R-:W-:Y:S02]  /*7140*/  IADD3.X R240, R240, UR14, RZ, P4, !PT ;  /* 0x0000000ef0f07c10 */ /* 0x000fe4000a7fe4ff */
[----:B------:R-:W-:-:S02]  /*7150*/  IADD3.X R214, R214, UR14, RZ, P5, !PT ;  /* 0x0000000ed6d67c10 */ /* 0x000fc4000affe4ff */
[----:B------:R-:W-:Y:S02]  /*7160*/  ISETP.NE.U32.AND P4, PT, R189, RZ, PT ;  /* 0x000000ffbd00720c */ /* 0x000fe40003f85070 */
        /* <DEDUP_REMOVED lines=8> */
[----:B------:R-:W-:Y:S01]  /*71f0*/  IADD3 R237, P2, R237, UR13, RZ ;  /* 0x0000000deded7c10 */ /* 0x000fe2000ff5e0ff */
[----:B-1----:R-:W-:Y:S01]  /*7200*/  IMAD.SHL.U32 R6, R188, 0x20, RZ ;  /* 0x00000020bc067824 */ /* 0x002fe200078e00ff */
[----:B------:R-:W-:Y:S02]  /*7210*/  IADD3.X R228, R228, UR14, RZ, P5, !PT ;  /* 0x0000000ee4e47c10 */ /* 0x000fe4000affe4ff */
[----:B------:R-:W-:-:S02]  /*7220*/  IADD3 R243, P5, R243, UR13, RZ ;  /* 0x0000000df3f37c10 */ /* 0x000fc4000ffbe0ff */
[----:B------:R-:W-:Y:S02]  /*7230*/  IADD3.X R230, R230, UR14, RZ, P6, !PT ;  /* 0x0000000ee6e67c10 */ /* 0x000fe4000b7fe4ff */
[----:B------:R-:W-:Y:S02]  /*7240*/  IADD3.X R232, R232, UR14, RZ, P0, !PT ;  /* 0x0000000ee8e87c10 */ /* 0x000fe400087fe4ff */
[----:B------:R-:W-:Y:S02]  /*7250*/  IADD3.X R234, R234, UR14, RZ, P1, !PT ;  /* 0x0000000eeaea7c10 */ /* 0x000fe40008ffe4ff */
[----:B------:R-:W-:Y:S02]  /*7260*/  IADD3.X R236, R236, UR14, RZ, P2, !PT ;  /* 0x0000000eecec7c10 */ /* 0x000fe400097fe4ff */
[----:B------:R-:W-:Y:S02]  /*7270*/  IADD3 R245, P6, R245, UR13, RZ ;  /* 0x0000000df5f57c10 */ /* 0x000fe4000ffde0ff */
[----:B------:R-:W-:-:S02]  /*7280*/  IADD3 R247, P0, R247, UR13, RZ ;  /* 0x0000000df7f77c10 */ /* 0x000fc4000ff1e0ff */
[----:B------:R-:W-:Y:S02]  /*7290*/  IADD3 R249, P1, R249, UR13, RZ ;  /* 0x0000000df9f97c10 */ /* 0x000fe4000ff3e0ff */
[----:B------:R-:W-:Y:S01]  /*72a0*/  IADD3 R251, P2, R251, UR13, RZ ;  /* 0x0000000dfbfb7c10 */ /* 0x000fe2000ff5e0ff */
[----:B--2---:R-:W-:-:S06]  /*72b0*/  WARPGROUP.ARRIVE ;  /* 0x00000000000079c5 */ /* 0x004fcc0000000000 */
[----:B------:R-:W-:Y:S01]  /*72c0*/  QGMMA.64x256x32.F32.E4M3.E4M3 R24, gdesc[UR4], R24, gsb0 ;  /* 0x03e00000041879f3 */ /* 0x000fe20008000818 */
[----:B------:R-:W-:Y:S02]  /*72d0*/  IADD3.X R242, R242, UR14, RZ, P5, !PT ;  /* 0x0000000ef2f27c10 */ /* 0x000fe4000affe4ff */
[----:B------:R-:W-:Y:S02]  /*72e0*/  IADD3 R3, P5, R6, R3, RZ ;  /* 0x0000000306037210 */ /* 0x000fe40007fbe0ff */
[----:B------:R-:W-:Y:S02]  /*72f0*/  IADD3.X R244, R244, UR14, RZ, P6, !PT ;  /* 0x0000000ef4f47c10 */ /* 0x000fe4000b7fe4ff */
[----:B------:R-:W-:Y:S02]  /*7300*/  IADD3.X R246, R246, UR14, RZ, P0, !PT ;  /* 0x0000000ef6f67c10 */ /* 0x000fe400087fe4ff */
[----:B------:R-:W-:Y:S02]  /*7310*/  IADD3.X R248, R248, UR14, RZ, P1, !PT ;  /* 0x0000000ef8f87c10 */ /* 0x000fe40008ffe4ff */
[----:B------:R-:W-:-:S02]  /*7320*/  IADD3.X R250, R250, UR14, RZ, P2, !PT ;  /* 0x0000000efafa7c10 */ /* 0x000fc400097fe4ff */
[----:B------:R-:W-:Y:S01]  /*7330*/  IADD3.X R252, R252, UR14, RZ, P3, !PT ;  /* 0x0000000efcfc7c10 */ /* 0x000fe20009ffe4ff */
[----:B------:R-:W-:Y:S01]  /*7340*/  VIADD R0, R0, 0xffffffe0 ;  /* 0xffffffe000007836 */ /* 0x000fe20000000000 */
[----:B------:R-:W-:Y:S01]  /*7350*/  LEA.HI.X.SX32 R2, R6, R2, 0x1, P5 ;  /* 0x0000000206027211 */ /* 0x000fe200028f0eff */
[----:B------:R-:W-:Y:S02]  /*7360*/  WARPGROUP.DEPBAR.LE gsb0, 0x0 ;  /* 0x00008000000079c5 */ /* 0x000fe40000010000 */
[----:B0-----:R-:W-:Y:S05]  /*7370*/  @P4 BRA `(.L_x_1) ;  /* 0xffffffcc009c4947 */ /* 0x001fea000383ffff */
.L_x_0:
[----:B------:R0:W-:Y:S01]  /*7380*/  STL [R1+0x220], R149 ;  /* 0x0002209501007387 */ /* 0x0001e20000100800 */
[----:B------:R-:W-:Y:S01]  /*7390*/  F2FP.SATFINITE.E4M3.F32.PACK_AB_MERGE_C R27, R27, R26, RZ ;  /* 0x0000001a1b1b723e */ /* 0x000fe200048070ff */
[----:B------:R-:W-:Y:S01]  /*73a0*/  ULDC.64 UR6, c[0x0][0x228] ;  /* 0x00008a0000067ab9 */ /* 0x000fe20000000a00 */
[----:B------:R-:W-:Y:S01]  /*73b0*/  F2FP.SATFINITE.E4M3.F32.PACK_AB_MERGE_C R29, R29, R28, RZ ;  /* 0x0000001c1d1d723e */ /* 0x000fe200048070ff */
[----:B------:R-:W2:Y:S01]  /*73c0*/  LDL.LU R6, [R1+0x4] ;  /* 0x0000040001067983 */ /* 0x000ea20000300800 */
[----:B------:R-:W-:Y:S01]  /*73d0*/  F2FP.SATFINITE.E4M3.F32.PACK_AB_MERGE_C R30, R31, R30, RZ ;  /* 0x0000001e1f1e723e */ /* 0x000fe200048070ff */
[----:B------:R-:W-:Y:S01]  /*73e0*/  ULDC UR5, c[0x0][0x22c] ;  /* 0x00008b0000057ab9 */ /* 0x000fe20000000800 */
[----:B------:R-:W-:Y:S01]  /*73f0*/  F2FP.SATFINITE.E4M3.F32.PACK_AB_MERGE_C R69, R69, R68, RZ ;  /* 0x000000444545723e */ /* 0x000fe200048070ff */
[----:B------:R-:W-:Y:S01]  /*7400*/  ULDC UR4, c[0x0][0x22c] ;  /* 0x00008b0000047ab9 */ /* 0x000fe20000000800 */
[----:B0-----:R-:W2:Y:S04]  /*7410*/  LDL.LU R149, [R1] ;  /* 0x0000000001957983 */ /* 0x001ea80000300800 */
[----:B------:R0:W-:Y:S04]  /*7420*/  STL [R1+0x21c], R148 ;  /* 0x00021c9401007387 */ /* 0x0001e80000100800 */
[----:B0-----:R-:W3:Y:S04]  /*7430*/  LDL.LU R148, [R1+0x8] ;  /* 0x0000080001947983 */ /* 0x001ee80000300800 */
[----:B------:R-:W3:Y:S04]  /*7440*/  LDL.LU R3, [R1+0xc] ;  /* 0x00000c0001037983 */ /* 0x000ee80000300800 */
[----:B------:R0:W-:Y:S04]  /*7450*/  STL [R1+0x218], R151 ;  /* 0x0002189701007387 */ /* 0x0001e80000100800 */
[----:B0-----:R-:W5:Y:S04]  /*7460*/  LDL.LU R151, [R1+0x10] ;  /* 0x0000100001977983 */ /* 0x001f680000300800 */
[----:B------:R-:W5:Y:S04]  /*7470*/  LDL.LU R0, [R1+0x14] ;  /* 0x0000140001007983 */ /* 0x000f680000300800 */
[----:B------:R0:W-:Y:S04]  /*7480*/  STL [R1+0x214], R150 ;  /* 0x0002149601007387 */ /* 0x0001e80000100800 */
[----:B0-----:R-:W5:Y:S04]  /*7490*/  LDL.LU R150, [R1+0x18] ;  /* 0x0000180001967983 */ /* 0x001f680000300800 */
[----:B------:R-:W5:Y:S04]  /*74a0*/  LDL.LU R2, [R1+0x1c] ;  /* 0x00001c0001027983 */ /* 0x000f680000300800 */
[----:B------:R0:W-:Y:S04]  /*74b0*/  STL [R1+0x210], R5 ;  /* 0x0002100501007387 */ /* 0x0001e80000100800 */
[----:B0-----:R-:W5:Y:S04]  /*74c0*/  LDL.LU R5, [R1+0x20] ;  /* 0x0000200001057983 */ /* 0x001f680000300800 */
[----:B------:R-:W5:Y:S04]  /*74d0*/  LDL.LU R4, [R1+0x24] ;  /* 0x0000240001047983 */ /* 0x000f680000300800 */
        /* <DEDUP_REMOVED lines=25> */
[----:B----4-:R-:W4:Y:S04]  /*7670*/  LDL.LU R19, [R1+0x8c] ;  /* 0x00008c0001137983 */ /* 0x010f280000300800 */
[----:B------:R-:W4:Y:S04]  /*7680*/  LDL.LU R196, [R1+0x90] ;  /* 0x0000900001c47983 */ /* 0x000f280000300800 */
        /* <DEDUP_REMOVED lines=90> */
[----:B------:R-:W4:Y:S01]  /*7c30*/  LDL.LU R252, [R1+0x1fc] ;  /* 0x0001fc0001fc7983 */ /* 0x000f220000300800 */
[----:B--2---:R-:W-:-:S02]  /*7c40*/  F2FP.SATFINITE.E4M3.F32.PACK_AB_MERGE_C R6, R6, R149, RZ ;  /* 0x000000950606723e */ /* 0x004fc400048070ff */
[----:B---3--:R-:W-:Y:S01]  /*7c50*/  F2FP.SATFINITE.E4M3.F32.PACK_AB_MERGE_C R3, R3, R148, RZ ;  /* 0x000000940303723e */ /* 0x008fe200048070ff */
[----:B------:R-:W2:Y:S01]  /*7c60*/  LDL.LU R149, [R1+0x220] ;  /* 0x0002200001957983 */ /* 0x000ea20000300800 */
[----:B-----5:R-:W-:Y:S02]  /*7c70*/  F2FP.SATFINITE.E4M3.F32.PACK_AB_MERGE_C R0, R0, R151, RZ ;  /* 0x000000970000723e */ /* 0x020fe400048070ff */
[----:B------:R-:W-:Y:S01]  /*7c80*/  F2FP.SATFINITE.E4M3.F32.PACK_AB_MERGE_C R2, R2, R150, RZ ;  /* 0x000000960202723e */ /* 0x000fe200048070ff */
[----:B------:R-:W2:Y:S01]  /*7c90*/  LDL.LU R148, [R1+0x21c] ;  /* 0x00021c0001947983 */ /* 0x000ea20000300800 */
[----:B------:R-:W-:-:S03]  /*7ca0*/  F2FP.SATFINITE.E4M3.F32.PACK_AB_MERGE_C R4, R4, R5, RZ ;  /* 0x000000050404723e */ /* 0x000fc600048070ff */
[----:B------:R-:W3:Y:S01]  /*7cb0*/  LDL.LU R151, [R1+0x218] ;  /* 0x0002180001977983 */ /* 0x000ee20000300800 */
[----:B------:R-:W-:-:S03]  /*7cc0*/  F2FP.SATFINITE.E4M3.F32.PACK_AB_MERGE_C R9, R9, R195, RZ ;  /* 0x000000c30909723e */ /* 0x000fc600048070ff */
[----:B------:R-:W3:Y:S04]  /*7cd0*/  LDL.LU R150, [R1+0x214] ;  /* 0x0002140001967983 */ /* 0x000ee80000300800 */
[----:B------:R-:W5:Y:S01]  /*7ce0*/  LDL.LU R5, [R1+0x210] ;  /* 0x0002100001057983 */ /* 0x000f620000300800 */
[----:B----4-:R-:W-:Y:S02]  /*7cf0*/  F2FP.SATFINITE.E4M3.F32.PACK_AB_MERGE_C R21, R21, R196, RZ ;  /* 0x000000c41515723e */ /* 0x010fe400048070ff */
[----:B------:R-:W-:Y:S01]  /*7d00*/  F2FP.SATFINITE.E4M3.F32.PACK_AB_MERGE_C R17, R17, R192, RZ ;  /* 0x000000c01111723e */ /* 0x000fe200048070ff */
[----:B------:R-:W4:Y:S01]  /*7d10*/  LDL.LU R195, [R1+0x204] ;  /* 0x0002040001c37983 */ /* 0x000f220000300800 */
[----:B------:R-:W-:Y:S02]  /*7d20*/  F2FP.SATFINITE.E4M3.F32.PACK_AB_MERGE_C R18, R18, R194, RZ ;  /* 0x000000c21212723e */ /* 0x000fe400048070ff */
[----:B------:R-:W-:Y:S01]  /*7d30*/  F2FP.SATFINITE.E4M3.F32.PACK_AB_MERGE_C R10, R10, R197, RZ ;  /* 0x000000c50a0a723e */ /* 0x000fe200048070ff */
[----:B------:R-:W0:Y:S01]  /*7d40*/  S2R R196, SR_TID.X ;  /* 0x0000000000c47919 */ /* 0x000e220000002100 */
[----:B------:R-:W-:-:S02]  /*7d50*/  F2FP.SATFINITE.E4M3.F32.PACK_AB_MERGE_C R194, R25, R24, RZ ;  /* 0x0000001819c2723e */ /* 0x000fc400048070ff */
[----:B------:R-:W-:Y:S02]  /*7d60*/  PRMT R27, R27, 0x5410, R30 ;  /* 0x000054101b1b7816 */ /* 0x000fe4000000001e */
[----:B------:R-:W-:Y:S02]  /*7d70*/  PRMT R26, R194, 0x5410, R29 ;  /* 0x00005410c21a7816 */ /* 0x000fe4000000001d */
[----:B------:R-:W-:Y:S02]  /*7d80*/  F2FP.SATFINITE.E4M3.F32.PACK_AB_MERGE_C R7, R7, R191, RZ ;  /* 0x000000bf0707723e */ /* 0x000fe400048070ff */
[----:B------:R-:W-:Y:S02]  /*7d90*/  F2FP.SATFINITE.E4M3.F32.PACK_AB_MERGE_C R8, R8, R193, RZ ;  /* 0x000000c10808723e */ /* 0x000fe400048070ff */
[----:B------:R-:W-:Y:S02]  /*7da0*/  F2FP.SATFINITE.E4M3.F32.PACK_AB_MERGE_C R32, R33, R32, RZ ;  /* 0x000000202120723e */ /* 0x000fe400048070ff */
[----:B------:R-:W-:-:S02]  /*7db0*/  F2FP.SATFINITE.E4M3.F32.PACK_AB_MERGE_C R34, R35, R34, RZ ;  /* 0x000000222322723e */ /* 0x000fc400048070ff */
[----:B------:R-:W-:Y:S02]  /*7dc0*/  F2FP.SATFINITE.E4M3.F32.PACK_AB_MERGE_C R37, R37, R36, RZ ;  /* 0x000000242525723e */ /* 0x000fe400048070ff */
[----:B------:R-:W-:Y:S02]  /*7dd0*/  F2FP.SATFINITE.E4M3.F32.PACK_AB_MERGE_C R39, R39, R38, RZ ;  /* 0x000000262727723e */ /* 0x000fe400048070ff */
[----:B------:R-:W-:Y:S02]  /*7de0*/  F2FP.SATFINITE.E4M3.F32.PACK_AB_MERGE_C R11, R11, R199, RZ ;  /* 0x000000c70b0b723e */ /* 0x000fe400048070ff */
[----:B------:R-:W-:Y:S02]  /*7df0*/  F2FP.SATFINITE.E4M3.F32.PACK_AB_MERGE_C R13, R13, R201, RZ ;  /* 0x000000c90d0d723e */ /* 0x000fe400048070ff */
[----:B------:R-:W-:Y:S02]  /*7e00*/  F2FP.SATFINITE.E4M3.F32.PACK_AB_MERGE_C R12, R12, R203, RZ ;  /* 0x000000cb0c0c723e */ /* 0x000fe400048070ff */
[----:B------:R-:W-:-:S02]  /*7e10*/  F2FP.SATFINITE.E4M3.F32.PACK_AB_MERGE_C R40, R41, R40, RZ ;  /* 0x000000282928723e */ /* 0x000fc400048070ff */
[----:B------:R-:W-:Y:S02]  /*7e20*/  F2FP.SATFINITE.E4M3.F32.PACK_AB_MERGE_C R42, R43, R42, RZ ;  /* 0x0000002a2b2a723e */ /* 0x000fe400048070ff */
[----:B------:R-:W-:Y:S02]  /*7e30*/  F2FP.SATFINITE.E4M3.F32.PACK_AB_MERGE_C R45, R45, R44, RZ ;  /* 0x0000002c2d2d723e */ /* 0x000fe400048070ff */
[----:B------:R-:W-:Y:S01]  /*7e40*/  F2FP.SATFINITE.E4M3.F32.PACK_AB_MERGE_C R47, R47, R46, RZ ;  /* 0x0000002e2f2f723e */ /* 0x000fe200048070ff */
[----:B0-----:R-:W-:Y:S01]  /*7e50*/  IMAD.SHL.U32 R24, R196, 0x10, RZ ;  /* 0x00000010c4187824 */ /* 0x001fe200078e00ff */
[----:B------:R-:W-:Y:S01]  /*7e60*/  F2FP.SATFINITE.E4M3.F32.PACK_AB_MERGE_C R14, R14, R190, RZ ;  /* 0x000000be0e0e723e */ /* 0x000fe200048070ff */
[----:B------:R-:W-:Y:S01]  /*7e70*/  IMAD.SHL.U32 R25, R196, 0x80, RZ ;  /* 0x00000080c4197824 */ /* 0x000fe200078e00ff */
[----:B------:R-:W-:Y:S02]  /*7e80*/  F2FP.SATFINITE.E4M3.F32.PACK_AB_MERGE_C R15, R15, R205, RZ ;  /* 0x000000cd0f0f723e */ /* 0x000fe400048070ff */
[----:B------:R-:W-:-:S02]  /*7e90*/  LOP3.LUT R24, R24, 0xf0, RZ, 0xc0, !PT ;  /* 0x000000f018187812 */ /* 0x000fc400078ec0ff */
[----:B------:R-:W-:Y:S02]  /*7ea0*/  LOP3.LUT R25, R25, 0x800, RZ, 0xc0, !PT ;  /* 0x0000080019197812 */ /* 0x000fe400078ec0ff */
[----:B------:R-:W-:Y:S02]  /*7eb0*/  F2FP.SATFINITE.E4M3.F32.PACK_AB_MERGE_C R16, R16, R207, RZ ;  /* 0x000000cf1010723e */ /* 0x000fe400048070ff */
[----:B------:R-:W-:Y:S02]  /*7ec0*/  IADD3 R24, R25, UR8, R24 ;  /* 0x0000000819187c10 */ /* 0x000fe4000fffe018 */
[----:B------:R-:W-:Y:S02]  /*7ed0*/  PRMT R25, R3, 0x5410, R2 ;  /* 0x0000541003197816 */ /* 0x000fe40000000002 */
[----:B------:R-:W-:Y:S02]  /*7ee0*/  LOP3.LUT R28, R196, 0xff, RZ, 0xc0, !PT ;  /* 0x000000ffc41c7812 */ /* 0x000fe400078ec0ff */
        /* <DEDUP_REMOVED lines=90> */
[----:B------:R-:W0:Y:S01]  /*8490*/  S2R R252, SR_TID.X ;  /* 0x0000000000fc7919 */ /* 0x000e220000002100 */
[----:B------:R-:W-:-:S02]  /*84a0*/  F2FP.SATFINITE.E4M3.F32.PACK_AB_MERGE_C R190, R240, R238, RZ ;  /* 0x000000eef0be723e */ /* 0x000fc400048070ff */
[----:B------:R-:W-:Y:S02]  /*84b0*/  F2FP.SATFINITE.E4M3.F32.PACK_AB_MERGE_C R191, R244, R242, RZ ;  /* 0x000000f2f4bf723e */ /* 0x000fe400048070ff */
[----:B------:R-:W-:Y:S02]  /*84c0*/  F2FP.SATFINITE.E4M3.F32.PACK_AB_MERGE_C R193, R248, R246, RZ ;  /* 0x000000f6f8c1723e */ /* 0x000fe400048070ff */
[----:B0-----:R-:W-:-:S05]  /*84d0*/  LOP3.LUT R197, R252, 0xe0, RZ, 0xc0, !PT ;  /* 0x000000e0fcc57812 */ /* 0x001fca00078ec0ff */
[----:B------:R-:W-:Y:S01]  /*84e0*/  IMAD R68, R197, 0x8, R24 ;  /* 0x00000008c5447824 */ /* 0x000fe200078e0218 */
[----:B------:R-:W-:Y:S01]  /*84f0*/  PRMT R24, R6, 0x5410, R0 ;  /* 0x0000541006187816 */ /* 0x000fe20000000000 */
[----:B------:R-:W-:Y:S01]  /*8500*/  BAR.SYNC.DEFER_BLOCKING 0x0 ;  /* 0x0000000000007b1d */ /* 0x000fe20000010000 */
[----:B-----5:R-:W-:Y:S01]  /*8510*/  VIADD R0, R5, 0x2 ;  /* 0x0000000205007836 */ /* 0x020fe20000000000 */
[----:B----4-:R-:W-:-:S04]  /*8520*/  ISETP.GE.AND P0, PT, R195, UR6, PT ;  /* 0x00000006c3007c0c */ /* 0x010fc8000bf06270 */
[----:B------:R-:W-:Y:S01]  /*8530*/  ISETP.LT.AND P4, PT, R0, UR5, !P0 ;  /* 0x0000000500007c0c */ /* 0x000fe2000c781270 */
[C---:B------:R-:W-:Y:S01]  /*8540*/  VIADD R0, R5.reuse, 0x4 ;  /* 0x0000000405007836 */ /* 0x040fe20000000000 */
[----:B------:R-:W-:Y:S01]  /*8550*/  ULDC UR5, c[0x0][0x22c] ;  /* 0x00008b0000057ab9 */ /* 0x000fe20000000800 */
[----:B------:R-:W-:Y:S01]  /*8560*/  PRMT R52, R170, 0x5410, R173 ;  /* 0x00005410aa347816 */ /* 0x000fe200000000ad */
[----:B------:R-:W-:Y:S01]  /*8570*/  VIADD R2, R5, 0x1 ;  /* 0x0000000105027836 */ /* 0x000fe20000000000 */
[----:B------:R-:W-:Y:S01]  /*8580*/  PRMT R54, R104, 0x5410, R109 ;  /* 0x0000541068367816 */ /* 0x000fe2000000006d */
[----:B------:R-:W-:Y:S01]  /*8590*/  ULDC UR6, c[0x0][0x22c] ;  /* 0x00008b0000067ab9 */ /* 0x000fe20000000800 */
[----:B------:R0:W-:Y:S01]  /*85a0*/  STSM.16.M88.4 [R68], R24 ;  /* 0x0000001844007844 */ /* 0x0001e20000000200 */
[----:B------:R-:W-:Y:S02]  /*85b0*/  ISETP.LT.AND P3, PT, R0, UR5, !P0 ;  /* 0x0000000500007c0c */ /* 0x000fe4000c761270 */
[----:B------:R-:W-:Y:S01]  /*85c0*/  LEA R0, R28, UR8, 0x4 ;  /* 0x000000081c007c11 */ /* 0x000fe2000f8e20ff */
[----:B------:R-:W-:Y:S06]  /*85d0*/  BAR.SYNC.DEFER_BLOCKING 0x0 ;  /* 0x0000000000007b1d */ /* 0x000fec0000010000 */
[----:B------:R-:W1:Y:S01]  /*85e0*/  LDS.128 R28, [R0] ;  /* 0x00000000001c7984 */ /* 0x000e620000000c00 */
[----:B0-----:R-:W-:-:S02]  /*85f0*/  PRMT R24, R4, 0x5410, R8 ;  /* 0x0000541004187816 */ /* 0x001fc40000000008 */
[----:B------:R-:W-:Y:S02]  /*8600*/  PRMT R25, R7, 0x5410, R9 ;  /* 0x0000541007197816 */ /* 0x000fe40000000009 */
[----:B------:R-:W-:Y:S02]  /*8610*/  PRMT R26, R32, 0x5410, R37 ;  /* 0x00005410201a7816 */ /* 0x000fe40000000025 */
[----:B------:R-:W-:Y:S01]  /*8620*/  PRMT R27, R34, 0x5410, R39 ;  /* 0x00005410221b7816 */ /* 0x000fe20000000027 */
[----:B------:R-:W-:Y:S06]  /*8630*/  BAR.SYNC.DEFER_BLOCKING 0x0 ;  /* 0x0000000000007b1d */ /* 0x000fec0000010000 */
[----:B------:R0:W-:Y:S02]  /*8640*/  STSM.16.M88.4 [R68], R24 ;  /* 0x0000001844007844 */ /* 0x0001e40000000200 */
[----:B0-----:R-:W-:-:S02]  /*8650*/  PRMT R24, R10, 0x5410, R13 ;  /* 0x000054100a187816 */ /* 0x001fc4000000000d */
[----:B------:R-:W-:Y:S01]  /*8660*/  PRMT R25, R11, 0x5410, R12 ;  /* 0x000054100b197816 */ /* 0x000fe2000000000c */
[----:B------:R-:W-:Y:S01]  /*8670*/  BAR.SYNC.DEFER_BLOCKING 0x0 ;  /* 0x0000000000007b1d */ /* 0x000fe20000010000 */
[----:B------:R-:W-:Y:S02]  /*8680*/  PRMT R26, R40, 0x5410, R45 ;  /* 0x00005410281a7816 */ /* 0x000fe4000000002d */
[----:B------:R-:W-:-:S03]  /*8690*/  PRMT R27, R42, 0x5410, R47 ;  /* 0x000054102a1b7816 */ /* 0x000fc6000000002f */
[----:B------:R-:W0:Y:S02]  /*86a0*/  LDS.128 R8, [R0] ;  /* 0x0000000000087984 */ /* 0x000e240000000c00 */
[----:B------:R-:W-:Y:S06]  /*86b0*/  BAR.SYNC.DEFER_BLOCKING 0x0 ;  /* 0x0000000000007b1d */ /* 0x000fec0000010000 */
[----:B------:R4:W-:Y:S02]  /*86c0*/  STSM.16.M88.4 [R68], R24 ;  /* 0x0000001844007844 */ /* 0x0009e40000000200 */
[----:B----4-:R-:W-:-:S02]  /*86d0*/  PRMT R24, R14, 0x5410, R17 ;  /* 0x000054100e187816 */ /* 0x010fc40000000011 */
[----:B------:R-:W-:Y:S01]  /*86e0*/  PRMT R25, R15, 0x5410, R16 ;  /* 0x000054100f197816 */ /* 0x000fe20000000010 */
[----:B------:R-:W-:Y:S01]  /*86f0*/  BAR.SYNC.DEFER_BLOCKING 0x0 ;  /* 0x0000000000007b1d */ /* 0x000fe20000010000 */
[----:B------:R-:W-:Y:S02]  /*8700*/  PRMT R26, R48, 0x5410, R53 ;  /* 0x00005410301a7816 */ /* 0x000fe40000000035 */
[----:B------:R-:W-:-:S03]  /*8710*/  PRMT R27, R50, 0x5410, R55 ;  /* 0x00005410321b7816 */ /* 0x000fc60000000037 */
[----:B------:R-:W4:Y:S02]  /*8720*/  LDS.128 R12, [R0] ;  /* 0x00000000000c7984 */ /* 0x000f240000000c00 */
[----:B------:R-:W-:Y:S06]  /*8730*/  BAR.SYNC.DEFER_BLOCKING 0x0 ;  /* 0x0000000000007b1d */ /* 0x000fec0000010000 */
[----:B------:R5:W-:Y:S02]  /*8740*/  STSM.16.M88.4 [R68], R24 ;  /* 0x0000001844007844 */ /* 0x000be40000000200 */
[----:B-----5:R-:W-:-:S02]  /*8750*/  PRMT R24, R18, 0x5410, R21 ;  /* 0x0000541012187816 */ /* 0x020fc40000000015 */
[----:B------:R-:W-:Y:S01]  /*8760*/  PRMT R25, R19, 0x5410, R20 ;  /* 0x0000541013197816 */ /* 0x000fe20000000014 */
[----:B------:R-:W-:Y:S01]  /*8770*/  BAR.SYNC.DEFER_BLOCKING 0x0 ;  /* 0x0000000000007b1d */ /* 0x000fe20000010000 */
[----:B------:R-:W-:Y:S02]  /*8780*/  PRMT R26, R56, 0x5410, R61 ;  /* 0x00005410381a7816 */ /* 0x000fe4000000003d */
[----:B------:R-:W-:-:S03]  /*8790*/  PRMT R27, R58, 0x5410, R63 ;  /* 0x000054103a1b7816 */ /* 0x000fc6000000003f */
[----:B------:R-:W5:Y:S02]  /*87a0*/  LDS.128 R16, [R0] ;  /* 0x0000000000107984 */ /* 0x000f640000000c00 */
[----:B------:R-:W-:Y:S06]  /*87b0*/  BAR.SYNC.DEFER_BLOCKING 0x0 ;  /* 0x0000000000007b1d */ /* 0x000fec0000010000 */
[----:B------:R2:W-:Y:S02]  /*87c0*/  STSM.16.M88.4 [R68], R24 ;  /* 0x0000001844007844 */ /* 0x0005e40000000200 */
[----:B--2---:R-:W-:-:S02]  /*87d0*/  PRMT R24, R22, 0x5410, R153 ;  /* 0x0000541016187816 */ /* 0x004fc40000000099 */
[----:B------:R-:W-:Y:S01]  /*87e0*/  PRMT R25, R23, 0x5410, R152 ;  /* 0x0000541017197816 */ /* 0x000fe20000000098 */
[----:B------:R-:W-:Y:S01]  /*87f0*/  BAR.SYNC.DEFER_BLOCKING 0x0 ;  /* 0x0000000000007b1d */ /* 0x000fe20000010000 */
[----:B------:R-:W-:Y:S02]  /*8800*/  PRMT R26, R64, 0x5410, R69 ;  /* 0x00005410401a7816 */ /* 0x000fe40000000045 */
[----:B------:R-:W-:-:S03]  /*8810*/  PRMT R27, R66, 0x5410, R71 ;  /* 0x00005410421b7816 */ /* 0x000fc60000000047 */
[----:B------:R-:W2:Y:S02]  /*8820*/  LDS.128 R20, [R0] ;  /* 0x0000000000147984 */ /* 0x000ea40000000c00 */
[----:B------:R-:W-:Y:S06]  /*8830*/  BAR.SYNC.DEFER_BLOCKING 0x0 ;  /* 0x0000000000007b1d */ /* 0x000fec0000010000 */
[----:B------:R3:W-:Y:S02]  /*8840*/  STSM.16.M88.4 [R68], R24 ;  /* 0x0000001844007844 */ /* 0x0007e40000000200 */
[----:B------:R-:W-:Y:S06]  /*8850*/  BAR.SYNC.DEFER_BLOCKING 0x0 ;  /* 0x0000000000007b1d */ /* 0x000fec0000010000 */
[----:B------:R-:W2:Y:S01]  /*8860*/  LDS.128 R32, [R0] ;  /* 0x0000000000207984 */ /* 0x000ea20000000c00 */
[----:B---3--:R-:W-:-:S02]  /*8870*/  PRMT R24, R154, 0x5410, R157 ;  /* 0x000054109a187816 */ /* 0x008fc4000000009d */
[----:B------:R-:W-:Y:S02]  /*8880*/  PRMT R25, R155, 0x5410, R156 ;  /* 0x000054109b197816 */ /* 0x000fe4000000009c */
[----:B------:R-:W-:Y:S02]  /*8890*/  PRMT R26, R72, 0x5410, R77 ;  /* 0x00005410481a7816 */ /* 0x000fe4000000004d */
[----:B------:R-:W-:Y:S01]  /*88a0*/  PRMT R27, R74, 0x5410, R79 ;  /* 0x000054104a1b7816 */ /* 0x000fe2000000004f */
        /* <DEDUP_REMOVED lines=25> */
[----:B------:R-:W-:Y:S02]  /*8a40*/  STSM.16.M88.4 [R68], R24 ;  /* 0x0000001844007844 */ /* 0x000fe40000000200 */
[----:B------:R-:W-:Y:S01]  /*8a50*/  BAR.SYNC.DEFER_BLOCKING 0x0 ;  /* 0x0000000000007b1d */ /* 0x000fe20000010000 */
[----:B------:R-:W-:-:S02]  /*8a60*/  PRMT R53, R171, 0x5410, R172 ;  /* 0x00005410ab357816 */ /* 0x000fc400000000ac */
[----:B------:R-:W-:-:S03]  /*8a70*/  PRMT R55, R106, 0x5410, R111 ;  /* 0x000054106a377816 */ /* 0x000fc6000000006f */
[----:B------:R-:W3:Y:S02]  /*8a80*/  LDS.128 R48, [R0] ;  /* 0x0000000000307984 */ /* 0x000ee40000000c00 */
[----:B------:R-:W-:Y:S06]  /*8a90*/  BAR.SYNC.DEFER_BLOCKING 0x0 ;  /* 0x0000000000007b1d */ /* 0x000fec0000010000 */
[----:B------:R-:W-:Y:S02]  /*8aa0*/  STSM.16.M88.4 [R68], R52 ;  /* 0x0000003444007844 */ /* 0x000fe40000000200 */
[----:B------:R-:W-:Y:S01]  /*8ab0*/  BAR.SYNC.DEFER_BLOCKING 0x0 ;  /* 0x0000000000007b1d */ /* 0x000fe20000010000 */
[----:B------:R-:W-:-:S02]  /*8ac0*/  PRMT R56, R174, 0x5410, R177 ;  /* 0x00005410ae387816 */ /* 0x000fc400000000b1 */
[----:B------:R-:W-:-:S03]  /*8ad0*/  PRMT R57, R175, 0x5410, R176 ;  /* 0x00005410af397816 */ /* 0x000fc600000000b0 */
[----:B------:R-:W3:Y:S01]  /*8ae0*/  LDS.128 R24, [R0] ;  /* 0x0000000000187984 */ /* 0x000ee20000000c00 */
[----:B------:R-:W-:Y:S02]  /*8af0*/  PRMT R58, R112, 0x5410, R117 ;  /* 0x00005410703a7816 */ /* 0x000fe40000000075 */
[----:B------:R-:W-:Y:S01]  /*8b00*/  PRMT R59, R114, 0x5410, R119 ;  /* 0x00005410723b7816 */ /* 0x000fe20000000077 */
        /* <DEDUP_REMOVED lines=17> */
[----:B------:R1:W-:Y:S02]  /*8c20*/  STSM.16.M88.4 [R68], R64 ;  /* 0x0000004044007844 */ /* 0x0003e40000000200 */
[----:B------:R-:W-:Y:S06]  /*8c30*/  BAR.SYNC.DEFER_BLOCKING 0x0 ;  /* 0x0000000000007b1d */ /* 0x000fec0000010000 */
[----:B------:R-:W3:Y:S01]  /*8c40*/  LDS.128 R60, [R0] ;  /* 0x00000000003c7984 */ /* 0x000ee20000000c00 */
[----:B-1----:R-:W-:-:S02]  /*8c50*/  PRMT R64, R186, 0x5410, R189 ;  /* 0x00005410ba407816 */ /* 0x002fc400000000bd */
[----:B------:R-:W-:Y:S02]  /*8c60*/  PRMT R65, R187, 0x5410, R188 ;  /* 0x00005410bb417816 */ /* 0x000fe400000000bc */
[----:B------:R-:W-:Y:S02]  /*8c70*/  PRMT R66, R136, 0x5410, R141 ;  /* 0x0000541088427816 */ /* 0x000fe4000000008d */
[----:B------:R-:W-:Y:S01]  /*8c80*/  PRMT R67, R138, 0x5410, R143 ;  /* 0x000054108a437816 */ /* 0x000fe2000000008f */
[----:B------:R-:W-:Y:S06]  /*8c90*/  BAR.SYNC.DEFER_BLOCKING 0x0 ;  /* 0x0000000000007b1d */ /* 0x000fec0000010000 */
[----:B------:R-:W-:Y:S02]  /*8ca0*/  STSM.16.M88.4 [R68], R64 ;  /* 0x0000004044007844 */ /* 0x000fe40000000200 */
[----:B------:R-:W-:Y:S01]  /*8cb0*/  BAR.SYNC.DEFER_BLOCKING 0x0 ;  /* 0x0000000000007b1d */ /* 0x000fe20000010000 */
[----:B------:R-:W-:-:S02]  /*8cc0*/  F2FP.SATFINITE.E4M3.F32.PACK_AB_MERGE_C R144, R145, R144, RZ ;  /* 0x000000909190723e */ /* 0x000fc400048070ff */
[----:B------:R-:W-:Y:S02]  /*8cd0*/  F2FP.SATFINITE.E4M3.F32.PACK_AB_MERGE_C R146, R147, R146, RZ ;  /* 0x000000929392723e */ /* 0x000fe400048070ff */
[----:B------:R-:W-:Y:S02]  /*8ce0*/  F2FP.SATFINITE.E4M3.F32.PACK_AB_MERGE_C R149, R149, R148, RZ ;  /* 0x000000949595723e */ /* 0x000fe400048070ff */
[----:B------:R-:W-:Y:S01]  /*8cf0*/  F2FP.SATFINITE.E4M3.F32.PACK_AB_MERGE_C R151, R151, R150, RZ ;  /* 0x000000969797723e */ /* 0x000fe200048070ff */
[----:B------:R-:W1:Y:S01]  /*8d00*/  LDS.128 R64, [R0] ;  /* 0x0000000000407984 */ /* 0x000e620000000c00 */
[----:B------:R-:W-:Y:S01]  /*8d10*/  ISETP.LT.AND P6, PT, R2, UR4, !P0 ;  /* 0x0000000402007c0c */ /* 0x000fe2000c7c1270 */
[----:B------:R-:W-:Y:S01]  /*8d20*/  VIADD R2, R5, 0x3 ;  /* 0x0000000305027836 */ /* 0x000fe20000000000 */
[----:B------:R-:W-:Y:S01]  /*8d30*/  PRMT R76, R190, 0x5410, R193 ;  /* 0x00005410be4c7816 */ /* 0x000fe200000000c1 */
[----:B------:R-:W-:Y:S01]  /*8d40*/  ULDC UR4, c[0x0][0x22c] ;  /* 0x00008b0000047ab9 */ /* 0x000fe20000000800 */
[----:B------:R-:W-:-:S02]  /*8d50*/  PRMT R77, R191, 0x5410, R192 ;  /* 0x00005410bf4d7816 */ /* 0x000fc400000000c0 */
[----:B------:R-:W-:Y:S02]  /*8d60*/  PRMT R78, R144, 0x5410, R149 ;  /* 0x00005410904e7816 */ /* 0x000fe40000000095 */
[----:B------:R-:W-:Y:S01]  /*8d70*/  PRMT R79, R146, 0x5410, R151 ;  /* 0x00005410924f7816 */ /* 0x000fe20000000097 */
[----:B------:R-:W-:Y:S01]  /*8d80*/  BAR.SYNC.DEFER_BLOCKING 0x0 ;  /* 0x0000000000007b1d */ /* 0x000fe20000010000 */
[----:B------:R-:W-:-:S05]  /*8d90*/  ISETP.LT.AND P5, PT, R2, UR4, !P0 ;  /* 0x0000000402007c0c */ /* 0x000fca000c7a1270 */
[----:B------:R-:W-:Y:S02]  /*8da0*/  ULDC UR4, c[0x0][0x244] ;  /* 0x0000910000047ab9 */ /* 0x000fe40000000800 */
[----:B------:R-:W-:Y:S01]  /*8db0*/  IMAD R3, R195, UR4, RZ ;  /* 0x00000004c3037c24 */ /* 0x000fe2000f8e02ff */
[----:B------:R-:W-:-:S04]  /*8dc0*/  ULDC.64 UR4, c[0x0][0x220] ;  /* 0x0000880000047ab9 */ /* 0x000fc80000000a00 */
[----:B------:R-:W-:Y:S01]  /*8dd0*/  IADD3 R2, P2, R3, UR4, RZ ;  /* 0x0000000403027c10 */ /* 0x000fe2000ff5e0ff */
[----:B------:R-:W-:Y:S01]  /*8de0*/  ULDC UR4, c[0x0][0x248] ;  /* 0x0000920000047ab9 */ /* 0x000fe20000000800 */
[----:B------:R-:W-:Y:S01]  /*8df0*/  STSM.16.M88.4 [R68], R76 ;  /* 0x0000004c44007844 */ /* 0x000fe20000000200 */
[C---:B------:R-:W-:Y:S01]  /*8e00*/  IMAD R69, R5.reuse, UR4, RZ ;  /* 0x0000000405457c24 */ /* 0x040fe2000f8e02ff */
[----:B------:R-:W-:Y:S01]  /*8e10*/  ISETP.LT.AND P1, PT, R5, UR7, !P0 ;  /* 0x0000000705007c0c */ /* 0x000fe2000c721270 */
[----:B------:R-:W-:Y:S01]  /*8e20*/  ULDC UR4, c[0x0][0x248] ;  /* 0x0000920000047ab9 */ /* 0x000fe20000000800 */
[----:B------:R-:W-:Y:S02]  /*8e30*/  LEA.HI.X.SX32 R3, R3, UR5, 0x1, P2 ;  /* 0x0000000503037c11 */ /* 0x000fe400090f0eff */
[----:B------:R-:W-:Y:S01]  /*8e40*/  PRMT R73, R28, 0x7770, RZ ;  /* 0x000077701c497816 */ /* 0x000fe200000000ff */
[----:B------:R-:W-:Y:S01]  /*8e50*/  VIADD R4, R5, 0x5 ;  /* 0x0000000505047836 */ /* 0x000fe20000000000 */
[----:B------:R-:W-:Y:S01]  /*8e60*/  BAR.SYNC.DEFER_BLOCKING 0x0 ;  /* 0x0000000000007b1d */ /* 0x000fe20000010000 */
[----:B------:R-:W-:-:S04]  /*8e70*/  IADD3 R6, P2, R69, R2, RZ ;  /* 0x0000000245067210 */ /* 0x000fc80007f5e0ff */
[C---:B------:R-:W-:Y:S01]  /*8e80*/  LEA.HI.X.SX32 R7, R69.reuse, R3, 0x1, P2 ;  /* 0x0000000345077211 */ /* 0x040fe200010f0eff */
[----:B------:R-:W-:Y:S01]  /*8e90*/  VIADD R69, R69, UR4 ;  /* 0x0000000445457c36 */ /* 0x000fe20008000000 */
[----:B------:R-:W-:Y:S01]  /*8ea0*/  ULDC UR4, c[0x0][0x22c] ;  /* 0x00008b0000047ab9 */ /* 0x000fe20000000800 */
[----:B------:R-:W-:Y:S01]  /*8eb0*/  PRMT R75, R28, 0x7771, RZ ;  /* 0x000077711c4b7816 */ /* 0x000fe200000000ff */
[----:B------:R-:W-:Y:S01]  /*8ec0*/  ULDC UR5, c[0x0][0x22c] ;  /* 0x00008b0000057ab9 */ /* 0x000fe20000000800 */
[----:B------:R-:W-:Y:S01]  /*8ed0*/  ISETP.LT.AND P2, PT, R4, UR4, !P0 ;  /* 0x0000000404007c0c */ /* 0x000fe2000c741270 */
[----:B------:R-:W-:Y:S01]  /*8ee0*/  ULDC UR4, c[0x0][0x248] ;  /* 0x0000920000047ab9 */ /* 0x000fe20000000800 */
[----:B------:R-:W-:Y:S01]  /*8ef0*/  VIADD R4, R5, 0x6 ;  /* 0x0000000605047836 */ /* 0x000fe20000000000 */
[----:B------:R0:W-:Y:S01]  /*8f00*/  @P1 STG.E.U8 desc[UR10][R6.64], R73 ;  /* 0x0000004906001986 */ /* 0x0001e2000c10110a */
[----:B------:R-:W-:-:S04]  /*8f10*/  IADD3 R70, P1, R69, R2, RZ ;  /* 0x0000000245467210 */ /* 0x000fc80007f3e0ff */
[C---:B------:R-:W-:Y:S01]  /*8f20*/  LEA.HI.X.SX32 R71, R69.reuse, R3, 0x1, P1 ;  /* 0x0000000345477211 */ /* 0x040fe200008f0eff */
[----:B------:R-:W-:Y:S01]  /*8f30*/  VIADD R69, R69, UR4 ;  /* 0x0000000445457c36 */ /* 0x000fe20008000000 */
[----:B------:R-:W-:-:S03]  /*8f40*/  ULDC UR4, c[0x0][0x248] ;  /* 0x0000920000047ab9 */ /* 0x000fc60000000800 */
[----:B------:R4:W-:Y:S01]  /*8f50*/  @P6 STG.E.U8 desc[UR10][R70.64], R75 ;  /* 0x0000004b46006986 */ /* 0x0009e2000c10110a */
[C---:B------:R-:W-:Y:S01]  /*8f60*/  VIADD R72, R69.reuse, UR4 ;  /* 0x0000000445487c36 */ /* 0x040fe20008000000 */
[CC--:B0-----:R-:W-:Y:S01]  /*8f70*/  IADD3 R6, P6, R69.reuse, R2.reuse, RZ ;  /* 0x0000000245067210 */ /* 0x0c1fe20007fde0ff */
[----:B------:R-:W-:Y:S01]  /*8f80*/  ULDC UR4, c[0x0][0x248] ;  /* 0x0000920000047ab9 */ /* 0x000fe20000000800 */
[----:B------:R-:W-:Y:S01]  /*8f90*/  ISETP.LT.AND P1, PT, R4, UR5, !P0 ;  /* 0x0000000504007c0c */ /* 0x000fe2000c721270 */
[C---:B------:R-:W-:Y:S01]  /*8fa0*/  VIADD R73, R72.reuse, UR4 ;  /* 0x0000000448497c36 */ /* 0x040fe20008000000 */
[-C--:B------:R-:W-:Y:S01]  /*8fb0*/  LEA.HI.X.SX32 R7, R69, R3.reuse, 0x1, P6 ;  /* 0x0000000345077211 */ /* 0x080fe200030f0eff */
[----:B------:R-:W-:Y:S01]  /*8fc0*/  VIADD R4, R5, 0x7 ;  /* 0x0000000705047836 */ /* 0x000fe20000000000 */
[C---:B------:R-:W-:Y:S01]  /*8fd0*/  IADD3 R68, P6, R72.reuse, R2, RZ ;  /* 0x0000000248447210 */ /* 0x040fe20007fde0ff */
[----:B------:R-:W-:Y:S01]  /*8fe0*/  ULDC UR5, c[0x0][0x22c] ;  /* 0x00008b0000057ab9 */ /* 0x000fe20000000800 */
[----:B------:R-:W-:Y:S01]  /*8ff0*/  PRMT R79, R29, 0x7770, RZ ;  /* 0x000077701d4f7816 */ /* 0x000fe200000000ff */
[----:B------:R-:W-:Y:S01]  /*9000*/  ULDC UR4, c[0x0][0x248] ;  /* 0x0000920000047ab9 */ /* 0x000fe20000000800 */
[----:B------:R-:W-:-:S02]  /*9010*/  LEA.HI.X.SX32 R69, R72, R3, 0x1, P6 ;  /* 0x0000000348457211 */ /* 0x000fc400030f0eff */
[-C--:B----4-:R-:W-:Y:S01]  /*9020*/  IADD3 R70, P6, R73, R2.reuse, RZ ;  /* 0x0000000249467210 */ /* 0x090fe20007fde0ff */
[----:B------:R0:W-:Y:S01]  /*9030*/  @P4 STG.E.U8 desc[UR10][R6.64], R79 ;  /* 0x0000004f06004986 */ /* 0x0001e2000c10110a */
[----:B------:R-:W-:Y:S01]  /*9040*/  ISETP.LT.AND P4, PT, R4, UR5, !P0 ;  /* 0x0000000504007c0c */ /* 0x000fe2000c781270 */
[----:B------:R-:W-:Y:S01]  /*9050*/  VIADD R4, R5, 0x8 ;  /* 0x0000000805047836 */ /* 0x000fe20000000000 */
[----:B------:R-:W-:Y:S01]  /*9060*/  PRMT R75, R29, 0x7771, RZ ;  /* 0x000077711d4b7816 */ /* 0x000fe200000000ff */
[----:B------:R-:W-:Y:S01]  /*9070*/  ULDC UR5, c[0x0][0x22c] ;  /* 0x00008b0000057ab9 */ /* 0x000fe20000000800 */
[CC--:B------:R-:W-:Y:S01]  /*9080*/  LEA.HI.X.SX32 R71, R73.reuse, R3.reuse, 0x1, P6 ;  /* 0x0000000349477211 */ /* 0x0c0fe200030f0eff */
[----:B------:R-:W-:Y:S01]  /*9090*/  VIADD R73, R73, UR4 ;  /* 0x0000000449497c36 */ /* 0x000fe20008000000 */
[----:B------:R-:W-:Y:S01]  /*90a0*/  PRMT R77, R30, 0x7770, RZ ;  /* 0x000077701e4d7816 */ /* 0x000fe200000000ff */
[----:B------:R4:W-:Y:S01]  /*90b0*/  @P5 STG.E.U8 desc[UR10][R68.64], R75 ;  /* 0x0000004b44005986 */ /* 0x0009e2000c10110a */
[----:B------:R-:W-:Y:S01]  /*90c0*/  ISETP.LT.AND P6, PT, R4, UR5, !P0 ;  /* 0x0000000504007c0c */ /* 0x000fe2000c7c1270 */
[----:B------:R-:W-:Y:S01]  /*90d0*/  VIADD R4, R5, 0x9 ;  /* 0x0000000905047836 */ /* 0x000fe20000000000 */
[----:B------:R-:W-:Y:S01]  /*90e0*/  ULDC UR4, c[0x0][0x248] ;  /* 0x0000920000047ab9 */ /* 0x000fe20000000800 */
[----:B------:R5:W-:Y:S01]  /*90f0*/  @P3 STG.E.U8 desc[UR10][R70.64], R77 ;  /* 0x0000004d46003986 */ /* 0x000be2000c10110a */
[CC--:B0-----:R-:W-:Y:S01]  /*9100*/  IADD3 R6, P3, R73.reuse, R2.reuse, RZ ;  /* 0x0000000249067210 */ /* 0x0c1fe20007f7e0ff */
[----:B------:R-:W-:Y:S01]  /*9110*/  ULDC UR5, c[0x0][0x22c] ;  /* 0x00008b0000057ab9 */ /* 0x000fe20000000800 */
[----:B------:R-:W-:Y:S01]  /*9120*/  VIADD R72, R73, UR4 ;  /* 0x0000000449487c36 */ /* 0x000fe20008000000 */
[----:B------:R-:W-:Y:S01]  /*9130*/  ISETP.LT.AND P5, PT, R4, UR5, !P0 ;  /* 0x0000000504007c0c */ /* 0x000fe2000c7a1270 */
[----:B------:R-:W-:Y:S01]  /*9140*/  VIADD R4, R5, 0xa ;  /* 0x0000000a05047836 */ /* 0x000fe20000000000 */
[----:B------:R-:W-:Y:S01]  /*9150*/  LEA.HI.X.SX32 R7, R73, R3, 0x1, P3 ;  /* 0x0000000349077211 */ /* 0x000fe200018f0eff */
[----:B------:R-:W-:Y:S01]  /*9160*/  ULDC UR4, c[0x0][0x22c] ;  /* 0x00008b0000047ab9 */ /* 0x000fe20000000800 */
[----:B----4-:R-:W-:Y:S01]  /*9170*/  PRMT R75, R30, 0x7771, RZ ;  /* 0x000077711e4b7816 */ /* 0x010fe200000000ff */
[----:B------:R-:W-:Y:S01]  /*9180*/  ULDC UR5, c[0x0][0x22c] ;  /* 0x00008b0000057ab9 */ /* 0x000fe20000000800 */
[----:B------:R-:W-:-:S03]  /*9190*/  IADD3 R68, P3, R72, R2, RZ ;  /* 0x0000000248447210 */ /* 0x000fc60007f7e0ff */
[----:B------:R0:W-:Y:S01]  /*91a0*/  @P2 STG.E.U8 desc[UR10][R6.64], R75 ;  /* 0x0000004b06002986 */ /* 0x0001e2000c10110a */
[----:B------:R-:W-:Y:S01]  /*91b0*/  ISETP.LT.AND P2, PT, R4, UR4, !P0 ;  /* 0x0000000404007c0c */ /* 0x000fe2000c741270 */
[----:B------:R-:W-:Y:S01]  /*91c0*/  ULDC UR4, c[0x0][0x248] ;  /* 0x0000920000047ab9 */ /* 0x000fe20000000800 */
[C---:B------:R-:W-:Y:S01]  /*91d0*/  LEA.HI.X.SX32 R69, R72.reuse, R3, 0x1, P3 ;  /* 0x0000000348457211 */ /* 0x040fe200018f0eff */
[----:B------:R-:W-:Y:S01]  /*91e0*/  VIADD R72, R72, UR4 ;  /* 0x0000000448487c36 */ /* 0x000fe20008000000 */
[----:B------:R-:W-:Y:S01]  /*91f0*/  PRMT R73, R31, 0x7770, RZ ;  /* 0x000077701f497816 */ /* 0x000fe200000000ff */
[----:B------:R-:W-:Y:S01]  /*9200*/  VIADD R4, R5, 0xb ;  /* 0x0000000b05047836 */ /* 0x000fe20000000000 */
[----:B------:R-:W-:-:S03]  /*9210*/  ULDC UR4, c[0x0][0x22c] ;  /* 0x00008b0000047ab9 */ /* 0x000fc60000000800 */
[----:B------:R4:W-:Y:S01]  /*9220*/  @P1 STG.E.U8 desc[UR10][R68.64], R73 ;  /* 0x0000004944001986 */ /* 0x0009e2000c10110a */
[----:B-----5:R-:W-:Y:S02]  /*9230*/  IADD3 R70, P1, R72, R2, RZ ;  /* 0x0000000248467210 */ /* 0x020fe40007f3e0ff */
[----:B------:R-:W-:Y:S01]  /*9240*/  ISETP.LT.AND P3, PT, R4, UR4, !P0 ;  /* 0x0000000404007c0c */ /* 0x000fe2000c761270 */
[----:B------:R-:W-:Y:S01]  /*9250*/  ULDC UR4, c[0x0][0x248] ;  /* 0x0000920000047ab9 */ /* 0x000fe20000000800 */
[C---:B------:R-:W-:Y:S01]  /*9260*/  LEA.HI.X.SX32 R71, R72.reuse, R3, 0x1, P1 ;  /* 0x0000000348477211 */ /* 0x040fe200008f0eff */
[----:B------:R-:W-:Y:S01]  /*9270*/  VIADD R72, R72, UR4 ;  /* 0x0000000448487c36 */ /* 0x000fe20008000000 */
[----:B0-----:R-:W-:Y:S01]  /*9280*/  PRMT R75, R31, 0x7771, RZ ;  /* 0x000077711f4b7816 */ /* 0x001fe200000000ff */
[----:B------:R-:W-:Y:S01]  /*9290*/  ULDC UR4, c[0x0][0x248] ;  /* 0x0000920000047ab9 */ /* 0x000fe20000000800 */
[----:B------:R-:W-:-:S03]  /*92a0*/  VIADD R4, R5, 0xc ;  /* 0x0000000c05047836 */ /* 0x000fc60000000000 */
[----:B------:R0:W-:Y:S01]  /*92b0*/  @P4 STG.E.U8 desc[UR10][R70.64], R75 ;  /* 0x0000004b46004986 */ /* 0x0001e2000c10110a */
[CC--:B------:R-:W-:Y:S01]  /*92c0*/  IADD3 R6, P4, R72.reuse, R2.reuse, RZ ;  /* 0x0000000248067210 */ /* 0x0c0fe20007f9e0ff */
[----:B----4-:R-:W-:Y:S01]  /*92d0*/  VIADD R69, R72, UR4 ;  /* 0x0000000448457c36 */ /* 0x010fe20008000000 */
[----:B------:R-:W-:Y:S01]  /*92e0*/  ULDC UR4, c[0x0][0x248] ;  /* 0x0000920000047ab9 */ /* 0x000fe20000000800 */
[----:B------:R-:W-:Y:S02]  /*92f0*/  PRMT R77, R28, 0x7772, RZ ;  /* 0x000077721c4d7816 */ /* 0x000fe400000000ff */
[-C--:B------:R-:W-:Y:S02]  /*9300*/  LEA.HI.X.SX32 R7, R72, R3.reuse, 0x1, P4 ;  /* 0x0000000348077211 */ /* 0x080fe400020f0eff */
[----:B------:R-:W-:Y:S01]  /*9310*/  PRMT R73, R28, 0x7773, RZ ;  /* 0x000077731c497816 */ /* 0x000fe200000000ff */
[----:B------:R-:W-:Y:S01]  /*9320*/  VIADD R28, R69, UR4 ;  /* 0x00000004451c7c36 */ /* 0x000fe20008000000 */
[----:B------:R-:W-:Y:S01]  /*9330*/  ISETP.LT.AND P1, PT, R4, UR5, !P0 ;  /* 0x0000000504007c0c */ /* 0x000fe2000c721270 */
[----:B------:R-:W-:Y:S01]  /*9340*/  VIADD R4, R5, 0xd ;  /* 0x0000000d05047836 */ /* 0x000fe20000000000 */
[CC--:B------:R-:W-:Y:S01]  /*9350*/  IADD3 R68, P4, R69.reuse, R2.reuse, RZ ;  /* 0x0000000245447210 */ /* 0x0c0fe20007f9e0ff */
[----:B------:R4:W-:Y:S01]  /*9360*/  @P6 STG.E.U8 desc[UR10][R6.64], R77 ;  /* 0x0000004d06006986 */ /* 0x0009e2000c10110a */
[----:B------:R-:W-:Y:S01]  /*9370*/  ULDC UR5, c[0x0][0x22c] ;  /* 0x00008b0000057ab9 */ /* 0x000fe20000000800 */
[----:B0-----:R-:W-:Y:S01]  /*9380*/  IADD3 R70, P6, R28, R2, RZ ;  /* 0x000000021c467210 */ /* 0x001fe20007fde0ff */
[----:B------:R-:W-:Y:S01]  /*9390*/  ULDC UR4, c[0x0][0x248] ;  /* 0x0000920000047ab9 */ /* 0x000fe20000000800 */
[----:B------:R-:W-:-:S02]  /*93a0*/  LEA.HI.X.SX32 R69, R69, R3, 0x1, P4 ;  /* 0x0000000345457211 */ /* 0x000fc400020f0eff */
[----:B------:R-:W-:Y:S01]  /*93b0*/  ISETP.LT.AND P4, PT, R4, UR5, !P0 ;  /* 0x0000000504007c0c */ /* 0x000fe2000c781270 */
[----:B------:R-:W-:Y:S01]  /*93c0*/  VIADD R4, R5, 0xe ;  /* 0x0000000e05047836 */ /* 0x000fe20000000000 */
[C---:B------:R-:W-:Y:S01]  /*93d0*/  LEA.HI.X.SX32 R71, R28.reuse, R3, 0x1, P6 ;  /* 0x000000031c477211 */ /* 0x040fe200030f0eff */
[----:B------:R-:W-:Y:S01]  /*93e0*/  VIADD R28, R28, UR4 ;  /* 0x000000041c1c7c36 */ /* 0x000fe20008000000 */
[----:B------:R-:W-:Y:S01]  /*93f0*/  PRMT R75, R29, 0x7772, RZ ;  /* 0x000077721d4b7816 */ /* 0x000fe200000000ff */
[----:B------:R-:W-:Y:S01]  /*9400*/  ULDC UR5, c[0x0][0x22c] ;  /* 0x00008b0000057ab9 */ /* 0x000fe20000000800 */
[----:B------:R0:W-:Y:S01]  /*9410*/  @P5 STG.E.U8 desc[UR10][R68.64], R73 ;  /* 0x0000004944005986 */ /* 0x0001e2000c10110a */
[----:B------:R-:W-:Y:S01]  /*9420*/  ISETP.LT.AND P6, PT, R4, UR5, !P0 ;  /* 0x0000000504007c0c */ /* 0x000fe2000c7c1270 */
[----:B------:R-:W-:Y:S01]  /*9430*/  VIADD R4, R5, 0xf ;  /* 0x0000000f05047836 */ /* 0x000fe20000000000 */
[----:B------:R-:W-:Y:S01]  /*9440*/  ULDC UR4, c[0x0][0x248] ;  /* 0x0000920000047ab9 */ /* 0x000fe20000000800 */
[----:B------:R5:W-:Y:S01]  /*9450*/  @P2 STG.E.U8 desc[UR10][R70.64], R75 ;  /* 0x0000004b46002986 */ /* 0x000be2000c10110a */
[----:B----4-:R-:W-:Y:S01]  /*9460*/  IADD3 R6, P2, R28, R2, RZ ;  /* 0x000000021c067210 */ /* 0x010fe20007f5e0ff */
[----:B------:R-:W-:-:S02]  /*9470*/  ULDC UR5, c[0x0][0x22c] ;  /* 0x00008b0000057ab9 */ /* 0x000fc40000000800 */
[----:B------:R-:W-:Y:S01]  /*9480*/  ISETP.LT.AND P5, PT, R4, UR5, !P0 ;  /* 0x0000000504007c0c */ /* 0x000fe2000c7a1270 */
[----:B------:R-:W-:Y:S01]  /*9490*/  VIADD R4, R5, 0x10 ;  /* 0x0000001005047836 */ /* 0x000fe20000000000 */
[C---:B------:R-:W-:Y:S01]  /*94a0*/  LEA.HI.X.SX32 R7, R28.reuse, R3, 0x1, P2 ;  /* 0x000000031c077211 */ /* 0x040fe200010f0eff */
[----:B------:R-:W-:Y:S01]  /*94b0*/  ULDC UR5, c[0x0][0x22c] ;  /* 0x00008b0000057ab9 */ /* 0x000fe20000000800 */
[----:B0-----:R-:W-:Y:S01]  /*94c0*/  VIADD R68, R28, UR4 ;  /* 0x000000041c447c36 */ /* 0x001fe20008000000 */
[----:B------:R-:W-:Y:S01]  /*94d0*/  PRMT R73, R29, 0x7773, RZ ;  /* 0x000077731d497816 */ /* 0x000fe200000000ff */
[----:B------:R-:W-:-:S03]  /*94e0*/  ULDC UR4, c[0x0][0x22c] ;  /* 0x00008b0000047ab9 */ /* 0x000fc60000000800 */
[----:B------:R-:W-:Y:S01]  /*94f0*/  IADD3 R28, P2, R68, R2, RZ ;  /* 0x00000002441c7210 */ /* 0x000fe20007f5e0ff */
[----:B------:R0:W-:Y:S01]  /*9500*/  @P3 STG.E.U8 desc[UR10][R6.64], R73 ;  /* 0x0000004906003986 */ /* 0x0001e2000c10110a */
[----:B------:R-:W-:Y:S01]  /*9510*/  ISETP.LT.AND P3, PT, R4, UR4, !P0 ;  /* 0x0000000404007c0c */ /* 0x000fe2000c761270 */
[----:B------:R-:W-:Y:S01]  /*9520*/  ULDC UR4, c[0x0][0x248] ;  /* 0x0000920000047ab9 */ /* 0x000fe20000000800 */
[C---:B------:R-:W-:Y:S01]  /*9530*/  LEA.HI.X.SX32 R29, R68.reuse, R3, 0x1, P2 ;  /* 0x00000003441d7211 */ /* 0x040fe200010f0eff */
[----:B-----5:R-:W-:Y:S01]  /*9540*/  VIADD R70, R68, UR4 ;  /* 0x0000000444467c36 */ /* 0x020fe20008000000 */
[----:B------:R-:W-:Y:S01]  /*9550*/  PRMT R71, R30, 0x7772, RZ ;  /* 0x000077721e477816 */ /* 0x000fe200000000ff */
[----:B------:R-:W-:Y:S01]  /*9560*/  VIADD R4, R5, 0x11 ;  /* 0x0000001105047836 */ /* 0x000fe20000000000 */
[----:B------:R-:W-:-:S03]  /*9570*/  ULDC UR4, c[0x0][0x22c] ;  /* 0x00008b0000047ab9 */ /* 0x000fc60000000800 */
[----:B------:R4:W-:Y:S01]  /*9580*/  @P1 STG.E.U8 desc[UR10][R28.64], R71 ;  /* 0x000000471c001986 */ /* 0x0009e2000c10110a */
[----:B------:R-:W-:Y:S02]  /*9590*/  IADD3 R68, P1, R70, R2, RZ ;  /* 0x0000000246447210 */ /* 0x000fe40007f3e0ff */
[----:B------:R-:W-:Y:S01]  /*95a0*/  ISETP.LT.AND P2, PT, R4, UR4, !P0 ;  /* 0x0000000404007c0c */ /* 0x000fe2000c741270 */
[----:B------:R-:W-:Y:S01]  /*95b0*/  ULDC UR4, c[0x0][0x248] ;  /* 0x0000920000047ab9 */ /* 0x000fe20000000800 */
[C---:B------:R-:W-:Y:S01]  /*95c0*/  LEA.HI.X.SX32 R69, R70.reuse, R3, 0x1, P1 ;  /* 0x0000000346457211 */ /* 0x040fe200008f0eff */
[----:B------:R-:W-:Y:S01]  /*95d0*/  VIADD R70, R70, UR4 ;  /* 0x0000000446467c36 */ /* 0x000fe20008000000 */
[----:B------:R-:W-:Y:S01]  /*95e0*/  PRMT R75, R30, 0x7773, RZ ;  /* 0x000077731e4b7816 */ /* 0x000fe200000000ff */
[----:B------:R-:W-:Y:S01]  /*95f0*/  ULDC UR4, c[0x0][0x248] ;  /* 0x0000920000047ab9 */ /* 0x000fe20000000800 */
[----:B------:R-:W-:-:S03]  /*9600*/  VIADD R4, R5, 0x12 ;  /* 0x0000001205047836 */ /* 0x000fc60000000000 */
[----:B------:R5:W-:Y:S01]  /*9610*/  @P4 STG.E.U8 desc[UR10][R68.64], R75 ;  /* 0x0000004b44004986 */ /* 0x000be2000c10110a */
[CC--:B0-----:R-:W-:Y:S01]  /*9620*/  IADD3 R6, P4, R70.reuse, R2.reuse, RZ ;  /* 0x0000000246067210 */ /* 0x0c1fe20007f9e0ff */
[C---:B----4-:R-:W-:Y:S01]  /*9630*/  VIADD R29, R70.reuse, UR4 ;  /* 0x00000004461d7c36 */ /* 0x050fe20008000000 */
[----:B------:R-:W-:Y:S01]  /*9640*/  ULDC UR4, c[0x0][0x248] ;  /* 0x0000920000047ab9 */ /* 0x000fe20000000800 */
[----:B------:R-:W-:Y:S02]  /*9650*/  PRMT R73, R31, 0x7772, RZ ;  /* 0x000077721f497816 */ /* 0x000fe400000000ff */
[-C--:B------:R-:W-:Y:S02]  /*9660*/  LEA.HI.X.SX32 R7, R70, R3.reuse, 0x1, P4 ;  /* 0x0000000346077211 */ /* 0x080fe400020f0eff */
[----:B------:R-:W-:Y:S01]  /*9670*/  ISETP.LT.AND P1, PT, R4, UR5, !P0 ;  /* 0x0000000504007c0c */ /* 0x000fe2000c721270 */
[----:B------:R-:W-:Y:S01]  /*9680*/  VIADD R4, R5, 0x13 ;  /* 0x0000001305047836 */ /* 0x000fe20000000000 */
[CC--:B------:R-:W-:Y:S01]  /*9690*/  IADD3 R28, P4, R29.reuse, R2.reuse, RZ ;  /* 0x000000021d1c7210 */ /* 0x0c0fe20007f9e0ff */
[C---:B-----5:R-:W-:Y:S01]  /*96a0*/  VIADD R68, R29.reuse, UR4 ;  /* 0x000000041d447c36 */ /* 0x060fe20008000000 */
[----:B------:R0:W-:Y:S01]  /*96b0*/  @P6 STG.E.U8 desc[UR10][R6.64], R73 ;  /* 0x0000004906006986 */ /* 0x0001e2000c10110a */
[----:B------:R-:W-:Y:S01]  /*96c0*/  ULDC UR5, c[0x0][0x22c] ;  /* 0x00008b0000057ab9 */ /* 0x000fe20000000800 */
[----:B------:R-:W-:Y:S01]  /*96d0*/  LEA.HI.X.SX32 R29, R29, R3, 0x1, P4 ;  /* 0x000000031d1d7211 */ /* 0x000fe200020f0eff */
[----:B------:R-:W-:Y:S01]  /*96e0*/  ULDC UR4, c[0x0][0x248] ;  /* 0x0000920000047ab9 */ /* 0x000fe20000000800 */
[----:B------:R-:W-:-:S02]  /*96f0*/  IADD3 R30, P6, R68, R2, RZ ;  /* 0x00000002441e7210 */ /* 0x000fc40007fde0ff */
        /* <DEDUP_REMOVED lines=9> */
[C---:B------:R-:W-:Y:S01]  /*9790*/  VIADD R4, R5.reuse, 0x15 ;  /* 0x0000001505047836 */ /* 0x040fe20000000000 */
        /* <DEDUP_REMOVED lines=21> */
[C---:B-----5:R-:W-:Y:S02]  /*98f0*/  IADD3 R30, P1, R69.reuse, R2, RZ ;  /* 0x00000002451e7210 */ /* 0x060fe40007f3e0ff */
        /* <DEDUP_REMOVED lines=9> */
[C---:B----4-:R-:W-:Y:S01]  /*9990*/  VIADD R29, R69.reuse, UR4 ;  /* 0x00000004451d7c36 */ /* 0x050fe20008000000 */
[----:B------:R-:W-:Y:S01]  /*99a0*/  ULDC UR4, c[0x0][0x248] ;  /* 0x0000920000047ab9 */ /* 0x000fe20000000800 */
[----:B------:R-:W-:Y:S02]  /*99b0*/  PRMT R73, R10, 0x7770, RZ ;  /* 0x000077700a497816 */ /* 0x000fe400000000ff */
[-C--:B------:R-:W-:Y:S01]  /*99c0*/  LEA.HI.X.SX32 R7, R69, R3.reuse, 0x1, P4 ;  /* 0x0000000345077211 */ /* 0x080fe200020f0eff */
        /* <DEDUP_REMOVED lines=11> */
[----:B------:R-:W-:Y:S01]  /*9a80*/  PRMT R69, R10, 0x7771, RZ ;  /* 0x000077710a457816 */ /* 0x000fe200000000ff */
[----:B------:R-:W-:Y:S01]  /*9a90*/  ULDC UR5, c[0x0][0x22c] ;  /* 0x00008b0000057ab9 */ /* 0x000fe20000000800 */
[C---:B------:R-:W-:Y:S01]  /*9aa0*/  LEA.HI.X.SX32 R31, R68.reuse, R3, 0x1, P6 ;  /* 0x00000003441f7211 */ /* 0x040fe200030f0eff */
[----:B------:R-:W-:Y:S01]  /*9ab0*/  VIADD R68, R68, UR4 ;  /* 0x0000000444447c36 */ /* 0x000fe20008000000 */
[----:B------:R-:W-:Y:S01]  /*9ac0*/  PRMT R71, R11, 0x7770, RZ ;  /* 0x000077700b477816 */ /* 0x000fe200000000ff */
[----:B------:R0:W-:Y:S01]  /*9ad0*/  @P5 STG.E.U8 desc[UR10][R28.64], R69 ;  /* 0x000000451c005986 */ /* 0x0001e2000c10110a */
[----:B------:R-:W-:Y:S01]  /*9ae0*/  ISETP.LT.AND P6, PT, R4, UR5, !P0 ;  /* 0x0000000504007c0c */ /* 0x000fe2000c7c1270 */
[----:B------:R-:W-:Y:S01]  /*9af0*/  VIADD R4, R5, 0x1b ;  /* 0x0000001b05047836 */ /* 0x000fe20000000000 */
[----:B------:R-:W-:Y:S01]  /*9b00*/  ULDC UR4, c[0x0][0x248] ;  /* 0x0000920000047ab9 */ /* 0x000fe20000000800 */
[----:B------:R5:W-:Y:S01]  /*9b10*/  @P2 STG.E.U8 desc[UR10][R30.64], R71 ;  /* 0x000000471e002986 */ /* 0x000be2000c10110a */
[----:B----4-:R-:W-:Y:S01]  /*9b20*/  IADD3 R6, P2, R68, R2, RZ ;  /* 0x0000000244067210 */ /* 0x010fe20007f5e0ff */
[----:B------:R-:W-:Y:S01]  /*9b30*/  ULDC UR5, c[0x0][0x22c] ;  /* 0x00008b0000057ab9 */ /* 0x000fe20000000800 */
[----:B------:R-:W-:-:S02]  /*9b40*/  PRMT R73, R11, 0x7771, RZ ;  /* 0x000077710b497816 */ /* 0x000fc400000000ff */
[----:B------:R-:W-:Y:S01]  /*9b50*/  ISETP.LT.AND P5, PT, R4, UR5, !P0 ;  /* 0x0000000504007c0c */ /* 0x000fe2000c7a1270 */
[----:B------:R-:W-:Y:S01]  /*9b60*/  VIADD R4, R5, 0x1c ;  /* 0x0000001c05047836 */ /* 0x000fe20000000000 */
[CC--:B------:R-:W-:Y:S01]  /*9b70*/  LEA.HI.X.SX32 R7, R68.reuse, R3.reuse, 0x1, P2 ;  /* 0x0000000344077211 */ /* 0x0c0fe200010f0eff */
[----:B0-----:R-:W-:Y:S01]  /*9b80*/  VIADD R69, R68, UR4 ;  /* 0x0000000444457c36 */ /* 0x001fe20008000000 */
[----:B------:R-:W-:Y:S01]  /*9b90*/  ULDC UR4, c[0x0][0x22c] ;  /* 0x00008b0000047ab9 */ /* 0x000fe20000000800 */
[----:B------:R-:W-:Y:S01]  /*9ba0*/  PRMT R75, R8, 0x7773, RZ ;  /* 0x00007773084b7816 */ /* 0x000fe200000000ff */
[----:B------:R-:W-:Y:S01]  /*9bb0*/  ULDC UR5, c[0x0][0x22c] ;  /* 0x00008b0000057ab9 */ /* 0x000fe20000000800 */
[----:B------:R0:W-:Y:S01]  /*9bc0*/  @P3 STG.E.U8 desc[UR10][R6.64], R73 ;  /* 0x0000004906003986 */ /* 0x0001e2000c10110a */
[C---:B------:R-:W-:Y:S02]  /*9bd0*/  IADD3 R28, P2, R69.reuse, R2, RZ ;  /* 0x00000002451c7210 */ /* 0x040fe40007f5e0ff */
[----:B------:R-:W-:Y:S01]  /*9be0*/  ISETP.LT.AND P3, PT, R4, UR4, !P0 ;  /* 0x0000000404007c0c */ /* 0x000fe2000c761270 */
[----:B------:R-:W-:Y:S01]  /*9bf0*/  ULDC UR4, c[0x0][0x248] ;  /* 0x0000920000047ab9 */ /* 0x000fe20000000800 */
[C---:B------:R-:W-:Y:S01]  /*9c00*/  LEA.HI.X.SX32 R29, R69.reuse, R3, 0x1, P2 ;  /* 0x00000003451d7211 */ /* 0x040fe200010f0eff */
[----:B------:R-:W-:Y:S01]  /*9c10*/  VIADD R69, R69, UR4 ;  /* 0x0000000445457c36 */ /* 0x000fe20008000000 */
[----:B-----5:R-:W-:Y:S01]  /*9c20*/  PRMT R71, R8, 0x7772, RZ ;  /* 0x0000777208477816 */ /* 0x020fe200000000ff */
[----:B------:R-:W-:Y:S01]  /*9c30*/  VIADD R4, R5, 0x1d ;  /* 0x0000001d05047836 */ /* 0x000fe20000000000 */
[----:B------:R-:W-:-:S03]  /*9c40*/  ULDC UR4, c[0x0][0x22c] ;  /* 0x00008b0000047ab9 */ /* 0x000fc60000000800 */
[----:B------:R4:W-:Y:S01]  /*9c50*/  @P1 STG.E.U8 desc[UR10][R28.64], R71 ;  /* 0x000000471c001986 */ /* 0x0009e2000c10110a */
[CC--:B------:R-:W-:Y:S02]  /*9c60*/  IADD3 R30, P1, R69.reuse, R2.reuse, RZ ;  /* 0x00000002451e7210 */ /* 0x0c0fe40007f3e0ff */
[----:B------:R-:W-:Y:S01]  /*9c70*/  ISETP.LT.AND P2, PT, R4, UR4, !P0 ;  /* 0x0000000404007c0c */ /* 0x000fe2000c741270 */
[----:B------:R-:W-:Y:S01]  /*9c80*/  ULDC UR4, c[0x0][0x248] ;  /* 0x0000920000047ab9 */ /* 0x000fe20000000800 */
[C---:B------:R-:W-:Y:S01]  /*9c90*/  LEA.HI.X.SX32 R31, R69.reuse, R3, 0x1, P1 ;  /* 0x00000003451f7211 */ /* 0x040fe200008f0eff */
[----:B------:R-:W-:Y:S01]  /*9ca0*/  VIADD R69, R69, UR4 ;  /* 0x0000000445457c36 */ /* 0x000fe20008000000 */
[----:B------:R-:W-:Y:S01]  /*9cb0*/  ULDC UR4, c[0x0][0x248] ;  /* 0x0000920000047ab9 */ /* 0x000fe20000000800 */
[----:B------:R-:W-:Y:S02]  /*9cc0*/  VIADD R4, R5, 0x1e ;  /* 0x0000001e05047836 */ /* 0x000fe40000000000 */
[----:B------:R5:W-:Y:S01]  /*9cd0*/  @P4 STG.E.U8 desc[UR10][R30.64], R75 ;  /* 0x0000004b1e004986 */ /* 0x000be2000c10110a */
[C---:B0-----:R-:W-:Y:S01]  /*9ce0*/  IADD3 R6, P4, R69.reuse, R2, RZ ;  /* 0x0000000245067210 */ /* 0x041fe20007f9e0ff */
[----:B----4-:R-:W-:Y:S01]  /*9cf0*/  VIADD R28, R69, UR4 ;  /* 0x00000004451c7c36 */ /* 0x010fe20008000000 */
[----:B------:R-:W-:Y:S01]  /*9d00*/  ULDC UR4, c[0x0][0x248] ;  /* 0x0000920000047ab9 */ /* 0x000fe20000000800 */
[----:B------:R-:W-:-:S02]  /*9d10*/  PRMT R73, R9, 0x7772, RZ ;  /* 0x0000777209497816 */ /* 0x000fc400000000ff */
[-C--:B------:R-:W-:Y:S02]  /*9d20*/  LEA.HI.X.SX32 R7, R69, R3.reuse, 0x1, P4 ;  /* 0x0000000345077211 */ /* 0x080fe400020f0eff */
[-C--:B------:R-:W-:Y:S02]  /*9d30*/  IADD3 R8, P4, R28, R2.reuse, RZ ;  /* 0x000000021c087210 */ /* 0x080fe40007f9e0ff */
[----:B------:R-:W-:Y:S01]  /*9d40*/  ISETP.LT.AND P1, PT, R4, UR5, !P0 ;  /* 0x0000000504007c0c */ /* 0x000fe2000c721270 */
[C---:B-----5:R-:W-:Y:S01]  /*9d50*/  VIADD R30, R28.reuse, UR4 ;  /* 0x000000041c1e7c36 */ /* 0x060fe20008000000 */
[----:B------:R-:W-:Y:S01]  /*9d60*/  PRMT R71, R9, 0x7773, RZ ;  /* 0x0000777309477816 */ /* 0x000fe200000000ff */
[C---:B------:R-:W-:Y:S01]  /*9d70*/  VIADD R4, R5.reuse, 0x1f ;  /* 0x0000001f05047836 */ /* 0x040fe20000000000 */
[-C--:B------:R-:W-:Y:S01]  /*9d80*/  LEA.HI.X.SX32 R9, R28, R3.reuse, 0x1, P4 ;  /* 0x000000031c097211 */ /* 0x080fe200020f0eff */
[----:B------:R0:W-:Y:S01]  /*9d90*/  @P6 STG.E.U8 desc[UR10][R6.64], R73 ;  /* 0x0000004906006986 */ /* 0x0001e2000c10110a */
[----:B------:R-:W-:Y:S01]  /*9da0*/  ULDC UR5, c[0x0][0x22c] ;  /* 0x00008b0000057ab9 */ /* 0x000fe20000000800 */
[-C--:B------:R-:W-:Y:S01]  /*9db0*/  IADD3 R28, P6, R30, R2.reuse, RZ ;  /* 0x000000021e1c7210 */ /* 0x080fe20007fde0ff */
[----:B------:R-:W-:Y:S01]  /*9dc0*/  ULDC UR4, c[0x0][0x248] ;  /* 0x0000920000047ab9 */ /* 0x000fe20000000800 */
[----:B------:R-:W-:Y:S01]  /*9dd0*/  ISETP.LT.AND P4, PT, R4, UR5, !P0 ;  /* 0x0000000504007c0c */ /* 0x000fe2000c781270 */
[C---:B------:R-:W-:Y:S01]  /*9de0*/  VIADD R4, R5.reuse, 0x20 ;  /* 0x0000002005047836 */ /* 0x040fe20000000000 */
[CC--:B------:R-:W-:Y:S01]  /*9df0*/  LEA.HI.X.SX32 R29, R30.reuse, R3.reuse, 0x1, P6 ;  /* 0x000000031e1d7211 */ /* 0x0c0fe200030f0eff */
[----:B------:R-:W-:Y:S01]  /*9e00*/  VIADD R30, R30, UR4 ;  /* 0x000000041e1e7c36 */ /* 0x000fe20008000000 */
[----:B------:R-:W-:Y:S01]  /*9e10*/  PRMT R69, R10, 0x7772, RZ ;  /* 0x000077720a457816 */ /* 0x000fe200000000ff */
[----:B------:R-:W-:Y:S01]  /*9e20*/  ULDC UR5, c[0x0][0x22c] ;  /* 0x00008b0000057ab9 */ /* 0x000fe20000000800 */
        /* <DEDUP_REMOVED lines=24> */
[----:B------:R-:W-:Y:S02]  /*9fb0*/  IADD3 R10, P1, R31, R2, RZ ;  /* 0x000000021f0a7210 */ /* 0x000fe40007f3e0ff */
[----:B------:R-:W-:Y:S01]  /*9fc0*/  ISETP.LT.AND P3, PT, R4, UR4, !P0 ;  /* 0x0000000404007c0c */ /* 0x000fe2000c761270 */
[----:B------:R-:W-:Y:S01]  /*9fd0*/  ULDC UR4, c[0x0][0x248] ;  /* 0x0000920000047ab9 */ /* 0x000fe20000000800 */
[----:B------:R-:W-:Y:S02]  /*9fe0*/  PRMT R29, R11, 0x7773, RZ ;  /* 0x000077730b1d7816 */ /* 0x000fe400000000ff */
[C---:B------:R-:W-:Y:S01]  /*9ff0*/  LEA.HI.X.SX32 R11, R31.reuse, R3, 0x1, P1 ;  /* 0x000000031f0b7211 */ /* 0x040fe200008f0eff */
[----:B------:R-:W-:Y:S01]  /*a000*/  VIADD R31, R31, UR4 ;  /* 0x000000041f1f7c36 */ /* 0x000fe20008000000 */
[----:B------:R-:W-:Y:S01]  /*a010*/  ULDC UR4, c[0x0][0x248] ;  /* 0x0000920000047ab9 */ /* 0x000fe20000000800 */
[----:B------:R-:W-:-:S02]  /*a020*/  VIADD R4, R5, 0x24 ;  /* 0x0000002405047836 */ /* 0x000fc40000000000 */
[----:B------:R5:W-:Y:S01]  /*a030*/  @P4 STG.E.U8 desc[UR10][R10.64], R29 ;  /* 0x0000001d0a004986 */ /* 0x000be2000c10110a */
[CC--:B0-----:R-:W-:Y:S01]  /*a040*/  IADD3 R6, P4, R31.reuse, R2.reuse, RZ ;  /* 0x000000021f067210 */ /* 0x0c1fe20007f9e0ff */
        /* <DEDUP_REMOVED lines=10> */
[----:B-----5:R-:W-:Y:S01]  /*a0f0*/  IADD3 R10, P6, R28, R2, RZ ;  /* 0x000000021c0a7210 */ /* 0x020fe20007fde0ff */
[----:B------:R-:W-:Y:S01]  /*a100*/  ULDC UR4, c[0x0][0x248] ;  /* 0x0000920000047ab9 */ /* 0x000fe20000000800 */
[----:B------:R-:W-:-:S02]  /*a110*/  LEA.HI.X.SX32 R9, R9, R3, 0x1, P4 ;  /* 0x0000000309097211 */ /* 0x000fc400020f0eff */
        /* <DEDUP_REMOVED lines=31> */
[C---:B------:R-:W-:Y:S02]  /*a310*/  IADD3 R10, P1, R29.reuse, R2, RZ ;  /* 0x000000021d0a7210 */ /* 0x040fe40007f3e0ff */
        /* <DEDUP_REMOVED lines=42> */
[----:B------:R-:W-:Y:S02]  /*a5c0*/  ULDC UR5, c[0x0][0x22c] ;  /* 0x00008b0000057ab9 */ /* 0x000fe40000000800 */
        /* <DEDUP_REMOVED lines=61> */
[----:B------:R-:W-:Y:S01]  /*a9a0*/  ULDC UR4, c[0x0][0x22c] ;  /* 0x00008b0000047ab9 */ /* 0x000fe20000000800 */
[----:B------:R-:W-:-:S02]  /*a9b0*/  VIADD R4, R5, 0x35 ;  /* 0x0000003505047836 */ /* 0x000fc40000000000 */
[----:B------:R4:W-:Y:S01]  /*a9c0*/  @P1 STG.E.U8 desc[UR10][R8.64], R31 ;  /* 0x0000001f08001986 */ /* 0x0009e2000c10110a */
[C---:B-----5:R-:W-:Y:S02]  /*a9d0*/  IADD3 R10, P1, R13.reuse, R2, RZ ;  /* 0x000000020d0a7210 */ /* 0x060fe40007f3e0ff */
        /* <DEDUP_REMOVED lines=34> */
[----:B0-----:R-:W-:Y:S01]  /*ac00*/  IADD3 R6, P3, R12, R2, RZ ;  /* 0x000000020c067210 */ /* 0x001fe20007f7e0ff */
[----:B------:R-:W-:Y:S01]  /*ac10*/  ULDC UR5, c[0x0][0x22c] ;  /* 0x00008b0000057ab9 */ /* 0x000fe20000000800 */
[----:B------:R-:W-:-:S02]  /*ac20*/  PRMT R15, R18, 0x7771, RZ ;  /* 0x00007771120f7816 */ /* 0x000fc400000000ff */
[----:B------:R-:W-:Y:S01]  /*ac30*/  ISETP.LT.AND P5, PT, R4, UR5, !P0 ;  /* 0x0000000504007c0c */ /* 0x000fe2000c7a1270 */
[----:B------:R-:W-:Y:S01]  /*ac40*/  VIADD R4, R5, 0x3a ;  /* 0x0000003a05047836 */ /* 0x000fe20000000000 */
[CC--:B------:R-:W-:Y:S01]  /*ac50*/  LEA.HI.X.SX32 R7, R12.reuse, R3.reuse, 0x1, P3 ;  /* 0x000000030c077211 */ /* 0x0c0fe200018f0eff */
[----:B----4-:R-:W-:Y:S01]  /*ac60*/  VIADD R13, R12, UR4 ;  /* 0x000000040c0d7c36 */ /* 0x010fe20008000000 */
        /* <DEDUP_REMOVED lines=77> */
[C---:B------:R-:W-:Y:S01]  /*b140*/  PRMT R15, R19.reuse, 0x7773, RZ ;  /* 0x00007773130f7816 */ /* 0x040fe200000000ff */
[----:B------:R-:W-:Y:S01]  /*b150*/  ULDC UR4, c[0x0][0x248] ;  /* 0x0000920000047ab9 */ /* 0x000fe20000000800 */
[----:B------:R-:W-:Y:S01]  /*b160*/  PRMT R19, R19, 0x7772, RZ ;  /* 0x0000777213137816 */ /* 0x000fe200000000ff */
[----:B------:R-:W-:Y:S01]  /*b170*/  VIADD R12, R9, UR4 ;  /* 0x00000004090c7c36 */ /* 0x000fe20008000000 */
[----:B------:R-:W-:Y:S01]  /*b180*/  LEA.HI.X.SX32 R7, R13, R3, 0x1, P4 ;  /* 0x000000030d077211 */ /* 0x000fe200020f0eff */
[----:B------:R-:W-:Y:S01]  /*b190*/  ULDC UR4, c[0x0][0x248] ;  /* 0x0000920000047ab9 */ /* 0x000fe20000000800 */
[----:B------:R-:W-:Y:S01]  /*b1a0*/  ISETP.LT.AND P1, PT, R4, UR5, !P0 ;  /* 0x0000000504007c0c */ /* 0x000fe2000c721270 */
[----:B------:R-:W-:Y:S01]  /*b1b0*/  VIADD R4, R5, 0x43 ;  /* 0x0000004305047836 */ /* 0x000fe20000000000 */
[-C--:B------:R-:W-:Y:S01]  /*b1c0*/  IADD3 R8, P4, R9, R2.reuse, RZ ;  /* 0x0000000209087210 */ /* 0x080fe20007f9e0ff */
[----:B------:R4:W-:Y:S01]  /*b1d0*/  @P6 STG.E.U8 desc[UR10][R6.64], R19 ;  /* 0x0000001306006986 */ /* 0x0009e2000c10110a */
[----:B------:R-:W-:Y:S01]  /*b1e0*/  ULDC UR5, c[0x0][0x22c] ;  /* 0x00008b0000057ab9 */ /* 0x000fe20000000800 */
[----:B0-----:R-:W-:-:S02]  /*b1f0*/  IADD3 R10, P6, R12, R2, RZ ;  /* 0x000000020c0a7210 */ /* 0x001fc40007fde0ff */
[-C--:B------:R-:W-:Y:S02]  /*b200*/  LEA.HI.X.SX32 R9, R9, R3.reuse, 0x1, P4 ;  /* 0x0000000309097211 */ /* 0x080fe400020f0eff */
[----:B------:R-:W-:Y:S01]  /*b210*/  ISETP.LT.AND P4, PT, R4, UR5, !P0 ;  /* 0x0000000504007c0c */ /* 0x000fe2000c781270 */
[C---:B------:R-:W-:Y:S01]  /*b220*/  VIADD R4, R5.reuse, 0x44 ;  /* 0x0000004405047836 */ /* 0x040fe20000000000 */
[CC--:B------:R-:W-:Y:S01]  /*b230*/  LEA.HI.X.SX32 R11, R12.reuse, R3.reuse, 0x1, P6 ;  /* 0x000000030c0b7211 */ /* 0x0c0fe200030f0eff */
[----:B------:R-:W-:Y:S01]  /*b240*/  VIADD R12, R12, UR4 ;  /* 0x000000040c0c7c36 */ /* 0x000fe20008000000 */
[----:B--2---:R-:W-:Y:S01]  /*b250*/  PRMT R29, R20, 0x7770, RZ ;  /* 0x00007770141d7816 */ /* 0x004fe200000000ff */
[----:B------:R-:W-:Y:S01]  /*b260*/  ULDC UR5, c[0x0][0x22c] ;  /* 0x00008b0000057ab9 */ /* 0x000fe20000000800 */
[----:B------:R0:W-:Y:S01]  /*b270*/  @P5 STG.E.U8 desc[UR10][R8.64], R15 ;  /* 0x0000000f08005986 */ /* 0x0001e2000c10110a */
[----:B------:R-:W-:Y:S01]  /*b280*/  ISETP.LT.AND P6, PT, R4, UR5, !P0 ;  /* 0x0000000504007c0c */ /* 0x000fe2000c7c1270 */
[C---:B------:R-:W-:Y:S01]  /*b290*/  VIADD R4, R5.reuse, 0x45 ;  /* 0x0000004505047836 */ /* 0x040fe20000000000 */
[----:B------:R-:W-:Y:S01]  /*b2a0*/  ULDC UR4, c[0x0][0x248] ;  /* 0x0000920000047ab9 */ /* 0x000fe20000000800 */
[----:B------:R2:W-:Y:S01]  /*b2b0*/  @P3 STG.E.U8 desc[UR10][R10.64], R29 ;  /* 0x0000001d0a003986 */ /* 0x0005e2000c10110a */
[CC--:B----4-:R-:W-:Y:S01]  /*b2c0*/  IADD3 R6, P3, R12.reuse, R2.reuse, RZ ;  /* 0x000000020c067210 */ /* 0x0d0fe20007f7e0ff */
[----:B------:R-:W-:Y:S01]  /*b2d0*/  ULDC UR5, c[0x0][0x22c] ;  /* 0x00008b0000057ab9 */ /* 0x000fe20000000800 */
[----:B------:R-:W-:Y:S01]  /*b2e0*/  VIADD R13, R12, UR4 ;  /* 0x000000040c0d7c36 */ /* 0x000fe20008000000 */
[----:B------:R-:W-:Y:S01]  /*b2f0*/  ISETP.LT.AND P5, PT, R4, UR5, !P0 ;  /* 0x0000000504007c0c */ /* 0x000fe2000c7a1270 */
[----:B------:R-:W-:Y:S01]  /*b300*/  VIADD R4, R5, 0x46 ;  /* 0x0000004605047836 */ /* 0x000fe20000000000 */
[----:B------:R-:W-:Y:S01]  /*b310*/  LEA.HI.X.SX32 R7, R12, R3, 0x1, P3 ;  /* 0x000000030c077211 */ /* 0x000fe200018f0eff */
[----:B------:R-:W-:Y:S01]  /*b320*/  ULDC UR4, c[0x0][0x22c] ;  /* 0x00008b0000047ab9 */ /* 0x000fe20000000800 */
[----:B------:R-:W-:Y:S01]  /*b330*/  PRMT R17, R20, 0x7771, RZ ;  /* 0x0000777114117816 */ /* 0x000fe200000000ff */
[----:B------:R-:W-:Y:S01]  /*b340*/  ULDC UR5, c[0x0][0x22c] ;  /* 0x00008b0000057ab9 */ /* 0x000fe20000000800 */
[----:B0-----:R-:W-:-:S03]  /*b350*/  IADD3 R8, P3, R13, R2, RZ ;  /* 0x000000020d087210 */ /* 0x001fc60007f7e0ff */
        /* <DEDUP_REMOVED lines=9> */
[C---:B--2---:R-:W-:Y:S02]  /*b3f0*/  IADD3 R10, P1, R13.reuse, R2, RZ ;  /* 0x000000020d0a7210 */ /* 0x044fe40007f3e0ff */
        /* <DEDUP_REMOVED lines=34> */
[----:B--2---:R-:W-:Y:S01]  /*b620*/  IADD3 R6, P2, R12, R2, RZ ;  /* 0x000000020c067210 */ /* 0x004fe20007f5e0ff */
        /* <DEDUP_REMOVED lines=14> */
[----:B----4-:R-:W-:Y:S01]  /*b710*/  PRMT R17, R20, 0x7772, RZ ;  /* 0x0000777214117816 */ /* 0x010fe200000000ff */
        /* <DEDUP_REMOVED lines=13> */
[C---:B--2---:R-:W-:Y:S01]  /*b7f0*/  VIADD R9, R13.reuse, UR4 ;  /* 0x000000040d097c36 */ /* 0x044fe20008000000 */
[----:B------:R-:W-:Y:S02]  /*b800*/  ULDC UR4, c[0x0][0x248] ;  /* 0x0000920000047ab9 */ /* 0x000fe40000000800 */
[----:B------:R-:W-:Y:S01]  /*b810*/  LEA.HI.X.SX32 R7, R13, R3, 0x1, P4 ;  /* 0x000000030d077211 */ /* 0x000fe200020f0eff */
[----:B------:R-:W-:Y:S01]  /*b820*/  VIADD R12, R9, UR4 ;  /* 0x00000004090c7c36 */ /* 0x000fe20008000000 */
[----:B------:R-:W-:Y:S01]  /*b830*/  PRMT R13, R21, 0x7772, RZ ;  /* 0x00007772150d7816 */ /* 0x000fe200000000ff */
        /* <DEDUP_REMOVED lines=20> */
[CC--:B--2---:R-:W-:Y:S01]  /*b980*/  IADD3 R6, P3, R12.reuse, R2.reuse, RZ ;  /* 0x000000020c067210 */ /* 0x0c4fe20007f7e0ff */
        /* <DEDUP_REMOVED lines=28> */
[C---:B--2---:R-:W-:Y:S01]  /*bb50*/  VIADD R9, R13.reuse, UR4 ;  /* 0x000000040d097c36 */ /* 0x044fe20008000000 */
        /* <DEDUP_REMOVED lines=9> */
[----:B----4-:R-:W-:Y:S01]  /*bbf0*/  IADD3 R10, P6, R12, R2, RZ ;  /* 0x000000020c0a7210 */ /* 0x010fe20007fde0ff */
        /* <DEDUP_REMOVED lines=20> */
[----:B--2---:R-:W-:Y:S01]  /*bd40*/  VIADD R13, R12, UR4 ;  /* 0x000000040c0d7c36 */ /* 0x004fe20008000000 */
        /* <DEDUP_REMOVED lines=22> */
[----:B--2---:R-:W-:Y:S01]  /*beb0*/  VIADD R9, R13, UR4 ;  /* 0x000000040d097c36 */ /* 0x004fe20008000000 */
        /* <DEDUP_REMOVED lines=107> */
[----:B--2---:R-:W-:Y:S01]  /*c570*/  VIADD R9, R13, UR4 ;  /* 0x000000040d097c36 */ /* 0x004fe20008000000 */
[----:B------:R-:W-:Y:S01]  /*c580*/  ULDC UR4, c[0x0][0x248] ;  /* 0x0000920000047ab9 */ /* 0x000fe20000000800 */
[----:B------:R-:W-:-:S02]  /*c590*/  PRMT R15, R37, 0x7770, RZ ;  /* 0x00007770250f7816 */ /* 0x000fc400000000ff */
[-C--:B------:R-:W-:Y:S01]  /*c5a0*/  LEA.HI.X.SX32 R7, R13, R3.reuse, 0x1, P4 ;  /* 0x000000030d077211 */ /* 0x080fe200020f0eff */
[----:B------:R-:W-:Y:S01]  /*c5b0*/  VIADD R12, R9, UR4 ;  /* 0x00000004090c7c36 */ /* 0x000fe20008000000 */
[----:B------:R-:W-:Y:S01]  /*c5c0*/  ISETP.LT.AND P1, PT, R4, UR5, !P0 ;  /* 0x0000000504007c0c */ /* 0x000fe2000c721270 */
[----:B------:R-:W-:Y:S01]  /*c5d0*/  VIADD R4, R5, 0x67 ;  /* 0x0000006705047836 */ /* 0x000fe20000000000 */
[CC--:B------:R-:W-:Y:S01]  /*c5e0*/  IADD3 R8, P4, R9.reuse, R2.reuse, RZ ;  /* 0x0000000209087210 */ /* 0x0c0fe20007f9e0ff */
[----:B------:R0:W-:Y:S01]  /*c5f0*/  @P6 STG.E.U8 desc[UR10][R6.64], R15 ;  /* 0x0000000f06006986 */ /* 0x0001e2000c10110a */
[----:B------:R-:W-:Y:S01]  /*c600*/  ULDC UR5, c[0x0][0x22c] ;  /* 0x00008b0000057ab9 */ /* 0x000fe20000000800 */
[-C--:B----4-:R-:W-:Y:S01]  /*c610*/  IADD3 R10, P6, R12, R2.reuse, RZ ;  /* 0x000000020c0a7210 */ /* 0x090fe20007fde0ff */
[----:B------:R-:W-:Y:S01]  /*c620*/  ULDC UR4, c[0x0][0x248] ;  /* 0x0000920000047ab9 */ /* 0x000fe20000000800 */
[-C--:B------:R-:W-:Y:S02]  /*c630*/  LEA.HI.X.SX32 R9, R9, R3.reuse, 0x1, P4 ;  /* 0x0000000309097211 */ /* 0x080fe400020f0eff */
        /* <DEDUP_REMOVED lines=89> */
[CC--:B------:R-:W-:Y:S01]  /*cbd0*/  LEA.HI.X.SX32 R11, R13.reuse, R3.reuse, 0x1, P1 ;  /* 0x000000030d0b7211 */ /* 0x0c0fe200008f0eff */
[----:B------:R-:W-:Y:S01]  /*cbe0*/  VIADD R13, R13, UR4 ;  /* 0x000000040d0d7c36 */ /* 0x000fe20008000000 */
[----:B------:R-:W-:Y:S01]  /*cbf0*/  ULDC UR4, c[0x0][0x248] ;  /* 0x0000920000047ab9 */ /* 0x000fe20000000800 */
[----:B------:R-:W-:Y:S02]  /*cc00*/  VIADD R4, R5, 0x72 ;  /* 0x0000007205047836 */ /* 0x000fe40000000000 */
[----:B------:R4:W-:Y:S01]  /*cc10*/  @P4 STG.E.U8 desc[UR10][R10.64], R17 ;  /* 0x000000110a004986 */ /* 0x0009e2000c10110a */
[CC--:B0-----:R-:W-:Y:S01]  /*cc20*/  IADD3 R6, P4, R13.reuse, R2.reuse, RZ ;  /* 0x000000020d067210 */ /* 0x0c1fe20007f9e0ff */
[----:B--2---:R-:W-:Y:S01]  /*cc30*/  VIADD R9, R13, UR4 ;  /* 0x000000040d097c36 */ /* 0x004fe20008000000 */
        /* <DEDUP_REMOVED lines=11> */
[----:B----4-:R-:W-:-:S02]  /*ccf0*/  IADD3 R10, P6, R12, R2, RZ ;  /* 0x000000020c0a7210 */ /* 0x010fc40007fde0ff */
[-C--:B------:R-:W-:Y:S02]  /*cd00*/  LEA.HI.X.SX32 R9, R9, R3.reuse, 0x1, P4 ;  /* 0x0000000309097211 */ /* 0x080fe400020f0eff */
        /* <DEDUP_REMOVED lines=20> */
[----:B--2---:R-:W-:-:S03]  /*ce50*/  IADD3 R8, P3, R13, R2, RZ ;  /* 0x000000020d087210 */ /* 0x004fc60007f7e0ff */
        /* <DEDUP_REMOVED lines=9> */
[C---:B----4-:R-:W-:Y:S02]  /*cef0*/  IADD3 R10, P1, R13.reuse, R2, RZ ;  /* 0x000000020d0a7210 */ /* 0x050fe40007f3e0ff */
        /* <DEDUP_REMOVED lines=258> */
[----:B---3--:R-:W-:Y:S01]  /*df20*/  PRMT R17, R48, 0x7771, RZ ;  /* 0x0000777130117816 */ /* 0x008fe200000000ff */
        /* <DEDUP_REMOVED lines=30> */
[-C--:B---3--:R-:W-:Y:S01]  /*e110*/  IADD3 R10, P6, R12, R2.reuse, RZ ;  /* 0x000000020c0a7210 */ /* 0x088fe20007fde0ff */
        /* <DEDUP_REMOVED lines=29> */
[----:B---3--:R-:W-:Y:S01]  /*e2f0*/  PRMT R17, R51, 0x7770, RZ ;  /* 0x0000777033117816 */ /* 0x008fe200000000ff */
        /* <DEDUP_REMOVED lines=79> */
[----:B---3--:R-:W-:-:S02]  /*e7f0*/  IADD3 R10, P6, R12, R2, RZ ;  /* 0x000000020c0a7210 */ /* 0x008fc40007fde0ff */
        /* <DEDUP_REMOVED lines=31> */
[C---:B---3--:R-:W-:Y:S02]  /*e9f0*/  IADD3 R10, P1, R13.reuse, R2, RZ ;  /* 0x000000020d0a7210 */ /* 0x048fe40007f3e0ff */
        /* <DEDUP_REMOVED lines=127> */
[----:B---3--:R-:W-:Y:S01]  /*f1f0*/  IADD3 R10, P6, R12, R2, RZ ;  /* 0x000000020c0a7210 */ /* 0x008fe20007fde0ff */
        /* <DEDUP_REMOVED lines=423> */
[----:B-1----:R-:W-:Y:S02]  /*10c70*/  PRMT R17, R64, 0x7770, RZ ;  /* 0x0000777040117816 */ /* 0x002fe400000000ff */
        /* <DEDUP_REMOVED lines=28> */
[----:B-1----:R-:W-:Y:S01]  /*10e40*/  VIADD R13, R12, UR4 ;  /* 0x000000040c0d7c36 */ /* 0x002fe20008000000 */
        /* <DEDUP_REMOVED lines=8> */
[----:B--2---:R-:W-:Y:S01]  /*10ed0*/  PRMT R15, R66, 0x7770, RZ ;  /* 0x00007770420f7816 */ /* 0x004fe200000000ff */
        /* <DEDUP_REMOVED lines=13> */
[----:B-1----:R-:W-:Y:S01]  /*10fb0*/  VIADD R9, R13, UR4 ;  /* 0x000000040d097c36 */ /* 0x002fe20008000000 */
        /* <DEDUP_REMOVED lines=22> */
[----:B-1----:R-:W-:Y:S01]  /*11120*/  IADD3 R6, P5, R12, R2, RZ ;  /* 0x000000020c067210 */ /* 0x002fe20007fbe0ff */
[----:B------:R-:W-:Y:S01]  /*11130*/  ULDC UR5, c[0x0][0x22c] ;  /* 0x00008b0000057ab9 */ /* 0x000fe20000000800 */
[----:B------:R1:W-:Y:S01]  /*11140*/  @P3 STG.E.U8 desc[UR10][R10.64], R17 ;  /* 0x000000110a003986 */ /* 0x0003e2000c10110a */
[----:B------:R-:W-:Y:S01]  /*11150*/  ULDC UR4, c[0x0][0x248] ;  /* 0x0000920000047ab9 */ /* 0x000fe20000000800 */
[----:B------:R-:W-:Y:S01]  /*11160*/  ISETP.LT.AND P3, PT, R4, UR5, !P0 ;  /* 0x0000000504007c0c */ /* 0x000fe2000c761270 */
[----:B------:R-:W-:Y:S01]  /*11170*/  VIADD R4, R5, 0xee ;  /* 0x000000ee05047836 */ /* 0x000fe20000000000 */
[----:B------:R-:W-:Y:S01]  /*11180*/  LEA.HI.X.SX32 R7, R12, R3, 0x1, P5 ;  /* 0x000000030c077211 */ /* 0x000fe200028f0eff */
[----:B------:R-:W-:Y:S01]  /*11190*/  ULDC UR5, c[0x0][0x22c] ;  /* 0x00008b0000057ab9 */ /* 0x000fe20000000800 */
[----:B------:R-:W-:Y:S01]  /*111a0*/  PRMT R15, R64, 0x7773, RZ ;  /* 0x00007773400f7816 */ /* 0x000fe200000000ff */
[----:B0-----:R-:W-:Y:S01]  /*111b0*/  VIADD R13, R12, UR4 ;  /* 0x000000040c0d7c36 */ /* 0x001fe20008000000 */
[----:B------:R-:W-:-:S03]  /*111c0*/  ULDC UR4, c[0x0][0x22c] ;  /* 0x00008b0000047ab9 */ /* 0x000fc60000000800 */
[----:B------:R0:W-:Y:S01]  /*111d0*/  @P2 STG.E.U8 desc[UR10][R6.64], R15 ;  /* 0x0000000f06002986 */ /* 0x0001e2000c10110a */
[CC--:B------:R-:W-:Y:S02]  /*111e0*/  IADD3 R8, P5, R13.reuse, R2.reuse, RZ ;  /* 0x000000020d087210 */ /* 0x0c0fe40007fbe0ff */
[----:B------:R-:W-:Y:S01]  /*111f0*/  ISETP.LT.AND P2, PT, R4, UR4, !P0 ;  /* 0x0000000404007c0c */ /* 0x000fe2000c741270 */
[----:B------:R-:W-:Y:S01]  /*11200*/  ULDC UR4, c[0x0][0x248] ;  /* 0x0000920000047ab9 */ /* 0x000fe20000000800 */
[CC--:B------:R-:W-:Y:S01]  /*11210*/  LEA.HI.X.SX32 R9, R13.reuse, R3.reuse, 0x1, P5 ;  /* 0x000000030d097211 */ /* 0x0c0fe200028f0eff */
[----:B-1----:R-:W-:Y:S01]  /*11220*/  VIADD R10, R13, UR4 ;  /* 0x000000040d0a7c36 */ /* 0x002fe20008000000 */
[----:B------:R-:W-:Y:S01]  /*11230*/  PRMT R11, R65, 0x7772, RZ ;  /* 0x00007772410b7816 */ /* 0x000fe200000000ff */
[----:B------:R-:W-:Y:S01]  /*11240*/  VIADD R4, R5, 0xef ;  /* 0x000000ef05047836 */ /* 0x000fe20000000000 */
[----:B------:R-:W-:Y:S02]  /*11250*/  ULDC UR4, c[0x0][0x22c] ;  /* 0x00008b0000047ab9 */ /* 0x000fe40000000800 */
[----:B------:R-:W-:Y:S01]  /*11260*/  IADD3 R12, P5, R10, R2, RZ ;  /* 0x000000020a0c7210 */ /* 0x000fe20007fbe0ff */
[----:B------:R-:W-:Y:S01]  /*11270*/  @P1 STG.E.U8 desc[UR10][R8.64], R11 ;  /* 0x0000000b08001986 */ /* 0x000fe2000c10110a */
[----:B------:R-:W-:Y:S01]  /*11280*/  ISETP.LT.AND P1, PT, R4, UR4, !P0 ;  /* 0x0000000404007c0c */ /* 0x000fe2000c721270 */
[----:B------:R-:W-:Y:S01]  /*11290*/  ULDC UR4, c[0x0][0x248] ;  /* 0x0000920000047ab9 */ /* 0x000fe20000000800 */
[C---:B------:R-:W-:Y:S01]  /*112a0*/  LEA.HI.X.SX32 R13, R10.reuse, R3, 0x1, P5 ;  /* 0x000000030a0d7211 */ /* 0x040fe200028f0eff */
[----:B------:R-:W-:Y:S01]  /*112b0*/  VIADD R10, R10, UR4 ;  /* 0x000000040a0a7c36 */ /* 0x000fe20008000000 */
[----:B------:R-:W-:Y:S01]  /*112c0*/  PRMT R65, R65, 0x7773, RZ ;  /* 0x0000777341417816 */ /* 0x000fe200000000ff */
[----:B------:R-:W-:-:S04]  /*112d0*/  ULDC UR4, c[0x0][0x248] ;  /* 0x0000920000047ab9 */ /* 0x000fc80000000800 */
[----:B------:R1:W-:Y:S01]  /*112e0*/  @P4 STG.E.U8 desc[UR10][R12.64], R65 ;  /* 0x000000410c004986 */ /* 0x0003e2000c10110a */
[CC--:B0-----:R-:W-:Y:S01]  /*112f0*/  IADD3 R6, P4, R10.reuse, R2.reuse, RZ ;  /* 0x000000020a067210 */ /* 0x0c1fe20007f9e0ff */
[C---:B------:R-:W-:Y:S02]  /*11300*/  VIADD R4, R5.reuse, 0xf0 ;  /* 0x000000f005047836 */ /* 0x040fe40000000000 */
[C---:B------:R-:W-:Y:S01]  /*11310*/  VIADD R16, R10.reuse, UR4 ;  /* 0x000000040a107c36 */ /* 0x040fe20008000000 */
[----:B------:R-:W-:Y:S01]  /*11320*/  LEA.HI.X.SX32 R7, R10, R3, 0x1, P4 ;  /* 0x000000030a077211 */ /* 0x000fe200020f0eff */
[----:B------:R-:W-:Y:S01]  /*11330*/  ULDC UR4, c[0x0][0x22c] ;  /* 0x00008b0000047ab9 */ /* 0x000fe20000000800 */
[----:B------:R0:W2:Y:S01]  /*11340*/  LDS.128 R8, [R0] ;  /* 0x0000000000087984 */ /* 0x0000a20000000c00 */
[----:B------:R-:W-:Y:S01]  /*11350*/  ISETP.LT.AND P5, PT, R4, UR5, !P0 ;  /* 0x0000000504007c0c */ /* 0x000fe2000c7a1270 */
[----:B------:R-:W-:Y:S01]  /*11360*/  VIADD R4, R5, 0xf1 ;  /* 0x000000f105047836 */ /* 0x000fe20000000000 */
[----:B------:R-:W-:Y:S01]  /*11370*/  IADD3 R14, P4, R16, R2, RZ ;  /* 0x00000002100e7210 */ /* 0x000fe20007f9e0ff */
[----:B------:R-:W-:-:S03]  /*11380*/  ULDC UR5, c[0x0][0x22c] ;  /* 0x00008b0000057ab9 */ /* 0x000fc60000000800 */
[----:B------:R-:W-:Y:S02]  /*11390*/  LEA.HI.X.SX32 R15, R16, R3, 0x1, P4 ;  /* 0x00000003100f7211 */ /* 0x000fe400020f0eff */
[----:B------:R-:W-:Y:S01]  /*113a0*/  ISETP.LT.AND P4, PT, R4, UR4, !P0 ;  /* 0x0000000404007c0c */ /* 0x000fe2000c781270 */
[----:B------:R-:W-:Y:S01]  /*113b0*/  ULDC UR4, c[0x0][0x248] ;  /* 0x0000920000047ab9 */ /* 0x000fe20000000800 */
[----:B------:R-:W-:Y:S01]  /*113c0*/  PRMT R17, R66, 0x7772, RZ ;  /* 0x0000777242117816 */ /* 0x000fe200000000ff */
[----:B------:R-:W-:Y:S01]  /*113d0*/  VIADD R16, R16, UR4 ;  /* 0x0000000410107c36 */ /* 0x000fe20008000000 */
[----:B------:R-:W-:Y:S01]  /*113e0*/  PRMT R19, R66, 0x7773, RZ ;  /* 0x0000777342137816 */ /* 0x000fe200000000ff */
[----:B------:R-:W-:Y:S01]  /*113f0*/  VIADD R4, R5, 0xf2 ;  /* 0x000000f205047836 */ /* 0x000fe20000000000 */
[----:B------:R-:W-:Y:S01]  /*11400*/  ULDC UR4, c[0x0][0x248] ;  /* 0x0000920000047ab9 */ /* 0x000fe20000000800 */
[----:B------:R3:W-:Y:S01]  /*11410*/  @P6 STG.E.U8 desc[UR10][R6.64], R17 ;  /* 0x0000001106006986 */ /* 0x0007e2000c10110a */
[----:B-1----:R-:W-:-:S03]  /*11420*/  IADD3 R12, P6, R16, R2, RZ ;  /* 0x00000002100c7210 */ /* 0x002fc60007fde0ff */
[----:B------:R1:W-:Y:S01]  /*11430*/  @P3 STG.E.U8 desc[UR10][R14.64], R19 ;  /* 0x000000130e003986 */ /* 0x0003e2000c10110a */
[----:B------:R-:W-:Y:S01]  /*11440*/  ISETP.LT.AND P3, PT, R4, UR5, !P0 ;  /* 0x0000000504007c0c */ /* 0x000fe2000c761270 */
[----:B------:R-:W-:Y:S01]  /*11450*/  VIADD R4, R5, 0xf3 ;  /* 0x000000f305047836 */ /* 0x000fe20000000000 */
[C---:B------:R-:W-:Y:S01]  /*11460*/  LEA.HI.X.SX32 R13, R16.reuse, R3, 0x1, P6 ;  /* 0x00000003100d7211 */ /* 0x040fe200030f0eff */
[----:B0-----:R-:W-:Y:S01]  /*11470*/  VIADD R0, R16, UR4 ;  /* 0x0000000410007c36 */ /* 0x001fe20008000000 */
[----:B------:R-:W-:Y:S01]  /*11480*/  ULDC UR4, c[0x0][0x22c] ;  /* 0x00008b0000047ab9 */ /* 0x000fe20000000800 */
[----:B------:R-:W-:Y:S01]  /*11490*/  ULDC UR5, c[0x0][0x22c] ;  /* 0x00008b0000057ab9 */ /* 0x000fe20000000800 */
[C---:B---3--:R-:W-:Y:S02]  /*114a0*/  PRMT R17, R67.reuse, 0x7773, RZ ;  /* 0x0000777343117816 */ /* 0x048fe400000000ff */
[----:B------:R-:W-:Y:S02]  /*114b0*/  PRMT R67, R67, 0x7772, RZ ;  /* 0x0000777243437816 */ /* 0x000fe400000000ff */
[----:B------:R-:W-:-:S03]  /*114c0*/  IADD3 R6, P6, R0, R2, RZ ;  /* 0x0000000200067210 */ /* 0x000fc60007fde0ff */
[----:B------:R0:W-:Y:S01]  /*114d0*/  @P2 STG.E.U8 desc[UR10][R12.64], R67 ;  /* 0x000000430c002986 */ /* 0x0001e2000c10110a */
[----:B------:R-:W-:Y:S01]  /*114e0*/  ISETP.LT.AND P2, PT, R4, UR4, !P0 ;  /* 0x0000000404007c0c */ /* 0x000fe2000c741270 */
[----:B------:R-:W-:Y:S02]  /*114f0*/  ULDC UR4, c[0x0][0x248] ;  /* 0x0000920000047ab9 */ /* 0x000fe40000000800 */
[C---:B------:R-:W-:Y:S01]  /*11500*/  VIADD R4, R0.reuse, UR4 ;  /* 0x0000000400047c36 */ /* 0x040fe20008000000 */
[-C--:B------:R-:W-:Y:S01]  /*11510*/  LEA.HI.X.SX32 R7, R0, R3.reuse, 0x1, P6 ;  /* 0x0000000300077211 */ /* 0x080fe200030f0eff */
[C---:B------:R-:W-:Y:S01]  /*11520*/  VIADD R0, R5.reuse, 0xf4 ;  /* 0x000000f405007836 */ /* 0x040fe20000000000 */
[----:B------:R-:W-:Y:S02]  /*11530*/  ULDC UR4, c[0x0][0x248] ;  /* 0x0000920000047ab9 */ /* 0x000fe40000000800 */
[CC--:B-1----:R-:W-:Y:S01]  /*11540*/  IADD3 R14, P6, R4.reuse, R2.reuse, RZ ;  /* 0x00000002040e7210 */ /* 0x0c2fe20007fde0ff */
[----:B------:R1:W-:Y:S01]  /*11550*/  @P1 STG.E.U8 desc[UR10][R6.64], R17 ;  /* 0x0000001106001986 */ /* 0x0003e2000c10110a */
[----:B------:R-:W-:Y:S01]  /*11560*/  VIADD R16, R4, UR4 ;  /* 0x0000000404107c36 */ /* 0x000fe20008000000 */
[----:B------:R-:W-:Y:S01]  /*11570*/  ISETP.LT.AND P1, PT, R0, UR5, !P0 ;  /* 0x0000000500007c0c */ /* 0x000fe2000c721270 */
[----:B------:R-:W-:Y:S01]  /*11580*/  VIADD R0, R5, 0xf5 ;  /* 0x000000f505007836 */ /* 0x000fe20000000000 */
[----:B------:R-:W-:Y:S01]  /*11590*/  LEA.HI.X.SX32 R15, R4, R3, 0x1, P6 ;  /* 0x00000003040f7211 */ /* 0x000fe200030f0eff */
[----:B------:R-:W-:Y:S01]  /*115a0*/  ULDC UR4, c[0x0][0x22c] ;  /* 0x00008b0000047ab9 */ /* 0x000fe20000000800 */
[----:B--2---:R-:W-:Y:S01]  /*115b0*/  PRMT R19, R8, 0x7770, RZ ;  /* 0x0000777008137816 */ /* 0x004fe200000000ff */
[----:B------:R-:W-:Y:S01]  /*115c0*/  ULDC UR5, c[0x0][0x22c] ;  /* 0x00008b0000057ab9 */ /* 0x000fe20000000800 */
[----:B0-----:R-:W-:-:S03]  /*115d0*/  IADD3 R12, P6, R16, R2, RZ ;  /* 0x00000002100c7210 */ /* 0x001fc60007fde0ff */
[----:B------:R0:W-:Y:S01]  /*115e0*/  @P5 STG.E.U8 desc[UR10][R14.64], R19 ;  /* 0x000000130e005986 */ /* 0x0001e2000c10110a */
[----:B------:R-:W-:Y:S01]  /*115f0*/  ISETP.LT.AND P5, PT, R0, UR4, !P0 ;  /* 0x0000000400007c0c */ /* 0x000fe2000c7a1270 */
[----:B------:R-:W-:Y:S01]  /*11600*/  ULDC UR4, c[0x0][0x248] ;  /* 0x0000920000047ab9 */ /* 0x000fe20000000800 */
[CC--:B------:R-:W-:Y:S01]  /*11610*/  LEA.HI.X.SX32 R13, R16.reuse, R3.reuse, 0x1, P6 ;  /* 0x00000003100d7211 */ /* 0x0c0fe200030f0eff */
[----:B------:R-:W-:Y:S01]  /*11620*/  VIADD R16, R16, UR4 ;  /* 0x0000000410107c36 */ /* 0x000fe20008000000 */
[----:B-1----:R-:W-:Y:S01]  /*11630*/  PRMT R17, R8, 0x7771, RZ ;  /* 0x0000777108117816 */ /* 0x002fe200000000ff */
[C---:B------:R-:W-:Y:S01]  /*11640*/  VIADD R0, R5.reuse, 0xf6 ;  /* 0x000000f605007836 */ /* 0x040fe20000000000 */
[----:B------:R-:W-:Y:S02]  /*11650*/  ULDC UR4, c[0x0][0x248] ;  /* 0x0000920000047ab9 */ /* 0x000fe40000000800 */
[CC--:B------:R-:W-:Y:S01]  /*11660*/  IADD3 R6, P6, R16.reuse, R2.reuse, RZ ;  /* 0x0000000210067210 */ /* 0x0c0fe20007fde0ff */
[----:B------:R1:W-:Y:S01]  /*11670*/  @P4 STG.E.U8 desc[UR10][R12.64], R17 ;  /* 0x000000110c004986 */ /* 0x0003e2000c10110a */
[----:B------:R-:W-:Y:S01]  /*11680*/  VIADD R4, R16, UR4 ;  /* 0x0000000410047c36 */ /* 0x000fe20008000000 */
[----:B------:R-:W-:Y:S01]  /*11690*/  ISETP.LT.AND P4, PT, R0, UR5, !P0 ;  /* 0x0000000500007c0c */ /* 0x000fe2000c781270 */
[----:B------:R-:W-:Y:S01]  /*116a0*/  VIADD R0, R5, 0xf7 ;  /* 0x000000f705007836 */ /* 0x000fe20000000000 */
[----:B------:R-:W-:Y:S01]  /*116b0*/  LEA.HI.X.SX32 R7, R16, R3, 0x1, P6 ;  /* 0x0000000310077211 */ /* 0x000fe200030f0eff */
[----:B------:R-:W-:Y:S01]  /*116c0*/  ULDC UR4, c[0x0][0x22c] ;  /* 0x00008b0000047ab9 */ /* 0x000fe20000000800 */
[----:B0-----:R-:W-:Y:S01]  /*116d0*/  PRMT R19, R9, 0x7770, RZ ;  /* 0x0000777009137816 */ /* 0x001fe200000000ff */
[----:B------:R-:W-:Y:S01]  /*116e0*/  ULDC UR5, c[0x0][0x22c] ;  /* 0x00008b0000057ab9 */ /* 0x000fe20000000800 */
[----:B------:R-:W-:-:S03]  /*116f0*/  IADD3 R14, P6, R4, R2, RZ ;  /* 0x00000002040e7210 */ /* 0x000fc60007fde0ff */
        /* <DEDUP_REMOVED lines=51> */
[----:B0-----:R-:W-:Y:S01]  /*11a30*/  IADD3 R14, P6, R16, R2, RZ ;  /* 0x00000002100e7210 */ /* 0x001fe20007fde0ff */
[----:B------:R-:W-:Y:S01]  /*11a40*/  ULDC UR5, c[0x0][0x248] ;  /* 0x0000920000057ab9 */ /* 0x000fe20000000800 */
[----:B-1----:R-:W-:-:S02]  /*11a50*/  PRMT R17, R8, 0x7772, RZ ;  /* 0x0000777208117816 */ /* 0x002fc400000000ff */
[----:B------:R-:W-:-:S03]  /*11a60*/  LEA.HI.X.SX32 R15, R16, R3, 0x1, P6 ;  /* 0x00000003100f7211 */ /* 0x000fc600030f0eff */
[----:B------:R0:W-:Y:S01]  /*11a70*/  @P2 STG.E.U8 desc[UR10][R6.64], R17 ;  /* 0x0000001106002986 */ /* 0x0001e2000c10110a */
[----:B------:R-:W-:Y:S01]  /*11a80*/  ISETP.LT.AND P2, PT, R0, UR4, !P0 ;  /* 0x0000000400007c0c */ /* 0x000fe2000c741270 */
[----:B------:R-:W-:Y:S02]  /*11a90*/  ULDC UR4, c[0x0][0x248] ;  /* 0x0000920000047ab9 */ /* 0x000fe40000000800 */
[----:B------:R-:W-:Y:S01]  /*11aa0*/  VIADD R16, R16, UR4 ;  /* 0x0000000410107c36 */ /* 0x000fe20008000000 */
[----:B------:R-:W-:Y:S01]  /*11ab0*/  ULDC UR4, c[0x0][0x248] ;  /* 0x0000920000047ab9 */ /* 0x000fe20000000800 */
[----:B------:R-:W-:Y:S02]  /*11ac0*/  PRMT R19, R8, 0x7773, RZ ;  /* 0x0000777308137816 */ /* 0x000fe400000000ff */
[----:B------:R-:W-:Y:S01]  /*11ad0*/  VIADD R13, R16, UR4 ;  /* 0x00000004100d7c36 */ /* 0x000fe20008000000 */
[----:B------:R-:W-:-:S03]  /*11ae0*/  ULDC UR4, c[0x0][0x248] ;  /* 0x0000920000047ab9 */ /* 0x000fc60000000800 */
[----:B0-----:R-:W-:Y:S01]  /*11af0*/  VIADD R17, R13, UR4 ;  /* 0x000000040d117c36 */ /* 0x001fe20008000000 */
[----:B------:R0:W-:Y:S01]  /*11b00*/  @P1 STG.E.U8 desc[UR10][R14.64], R19 ;  /* 0x000000130e001986 */ /* 0x0001e2000c10110a */
[CC--:B------:R-:W-:Y:S01]  /*11b10*/  IADD3 R4, P1, R16.reuse, R2.reuse, RZ ;  /* 0x0000000210047210 */ /* 0x0c0fe20007f3e0ff */
[C---:B------:R-:W-:Y:S01]  /*11b20*/  VIADD R8, R5.reuse, 0xfe ;  /* 0x000000fe05087836 */ /* 0x040fe20000000000 */
[----:B------:R-:W-:Y:S01]  /*11b30*/  ULDC UR4, c[0x0][0x248] ;  /* 0x0000920000047ab9 */ /* 0x000fe20000000800 */
[----:B------:R-:W-:Y:S01]  /*11b40*/  VIADD R0, R5, 0xff ;  /* 0x000000ff05007836 */ /* 0x000fe20000000000 */
[----:B------:R-:W-:Y:S02]  /*11b50*/  LEA.HI.X.SX32 R5, R16, R3, 0x1, P1 ;  /* 0x0000000310057211 */ /* 0x000fe400008f0eff */
[-C--:B------:R-:W-:Y:S01]  /*11b60*/  IADD3 R6, P1, R13, R2.reuse, RZ ;  /* 0x000000020d067210 */ /* 0x080fe20007f3e0ff */
[C---:B0-----:R-:W-:Y:S01]  /*11b70*/  VIADD R15, R17.reuse, UR5 ;  /* 0x00000005110f7c36 */ /* 0x041fe20008000000 */
[----:B------:R-:W-:Y:S01]  /*11b80*/  IADD3 R12, P6, R17, R2, RZ ;  /* 0x00000002110c7210 */ /* 0x000fe20007fde0ff */
[----:B------:R-:W-:-:S02]  /*11b90*/  ULDC UR5, c[0x0][0x248] ;  /* 0x0000920000057ab9 */ /* 0x000fc40000000800 */
[----:B------:R-:W-:Y:S01]  /*11ba0*/  VIADD R18, R15, UR4 ;  /* 0x000000040f127c36 */ /* 0x000fe20008000000 */
[-C--:B------:R-:W-:Y:S01]  /*11bb0*/  LEA.HI.X.SX32 R7, R13, R3.reuse, 0x1, P1 ;  /* 0x000000030d077211 */ /* 0x080fe200008f0eff */
[----:B------:R-:W-:Y:S01]  /*11bc0*/  ULDC UR4, c[0x0][0x22c] ;  /* 0x00008b0000047ab9 */ /* 0x000fe20000000800 */
[-C--:B------:R-:W-:Y:S02]  /*11bd0*/  LEA.HI.X.SX32 R13, R17, R3.reuse, 0x1, P6 ;  /* 0x00000003110d7211 */ /* 0x080fe400030f0eff */
[CC--:B------:R-:W-:Y:S01]  /*11be0*/  IADD3 R16, P1, R18.reuse, R2.reuse, RZ ;  /* 0x0000000212107210 */ /* 0x0c0fe20007f3e0ff */
[C---:B------:R-:W-:Y:S01]  /*11bf0*/  VIADD R19, R18.reuse, UR5 ;  /* 0x0000000512137c36 */ /* 0x040fe20008000000 */
[----:B------:R-:W-:Y:S02]  /*11c00*/  IADD3 R14, P6, R15, R2, RZ ;  /* 0x000000020f0e7210 */ /* 0x000fe40007fde0ff */
[----:B------:R-:W-:Y:S02]  /*11c10*/  LEA.HI.X.SX32 R17, R18, R3, 0x1, P1 ;  /* 0x0000000312117211 */ /* 0x000fe400008f0eff */
[----:B------:R-:W-:-:S02]  /*11c20*/  ISETP.LT.AND P1, PT, R8, UR6, !P0 ;  /* 0x0000000608007c0c */ /* 0x000fc4000c721270 */
[-C--:B------:R-:W-:Y:S02]  /*11c30*/  LEA.HI.X.SX32 R15, R15, R3.reuse, 0x1, P6 ;  /* 0x000000030f0f7211 */ /* 0x080fe400030f0eff */
[----:B------:R-:W-:Y:S02]  /*11c40*/  ISETP.LT.AND P0, PT, R0, UR4, !P0 ;  /* 0x0000000400007c0c */ /* 0x000fe4000c701270 */
[----:B------:R-:W-:Y:S02]  /*11c50*/  IADD3 R2, P6, R19, R2, RZ ;  /* 0x0000000213027210 */ /* 0x000fe40007fde0ff */
[C---:B------:R-:W-:Y:S02]  /*11c60*/  PRMT R25, R9.reuse, 0x7772, RZ ;  /* 0x0000777209197816 */ /* 0x040fe400000000ff */
[----:B------:R-:W-:Y:S02]  /*11c70*/  PRMT R23, R9, 0x7773, RZ ;  /* 0x0000777309177816 */ /* 0x000fe400000000ff */
[----:B------:R-:W-:-:S02]  /*11c80*/  LEA.HI.X.SX32 R3, R19, R3, 0x1, P6 ;  /* 0x0000000313037211 */ /* 0x000fc400030f0eff */
[C---:B------:R-:W-:Y:S02]  /*11c90*/  PRMT R21, R10.reuse, 0x7772, RZ ;  /* 0x000077720a157816 */ /* 0x040fe400000000ff */
[----:B------:R-:W-:Y:S02]  /*11ca0*/  PRMT R19, R10, 0x7773, RZ ;  /* 0x000077730a137816 */ /* 0x000fe400000000ff */
[C---:B------:R-:W-:Y:S01]  /*11cb0*/  PRMT R9, R11.reuse, 0x7773, RZ ;  /* 0x000077730b097816 */ /* 0x040fe200000000ff */
[----:B------:R0:W-:Y:S01]  /*11cc0*/  @P5 STG.E.U8 desc[UR10][R4.64], R25 ;  /* 0x0000001904005986 */ /* 0x0001e2000c10110a */
[----:B------:R-:W-:-:S03]  /*11cd0*/  PRMT R11, R11, 0x7772, RZ ;  /* 0x000077720b0b7816 */ /* 0x000fc600000000ff */
[----:B------:R0:W-:Y:S04]  /*11ce0*/  @P4 STG.E.U8 desc[UR10][R6.64], R23 ;  /* 0x0000001706004986 */ /* 0x0001e8000c10110a */
[----:B------:R0:W-:Y:S04]  /*11cf0*/  @P3 STG.E.U8 desc[UR10][R12.64], R21 ;  /* 0x000000150c003986 */ /* 0x0001e8000c10110a */
[----:B------:R0:W-:Y:S04]  /*11d00*/  @P2 STG.E.U8 desc[UR10][R14.64], R19 ;  /* 0x000000130e002986 */ /* 0x0001e8000c10110a */
[----:B------:R0:W-:Y:S01]  /*11d10*/  @P1 STG.E.U8 desc[UR10][R16.64], R11 ;  /* 0x0000000b10001986 */ /* 0x0001e2000c10110a */
[----:B------:R-:W-:Y:S05]  /*11d20*/  @!P0 EXIT ;  /* 0x000000000000894d */ /* 0x000fea0003800000 */
[----:B------:R-:W-:Y:S01]  /*11d30*/  STG.E.U8 desc[UR10][R2.64], R9 ;  /* 0x0000000902007986 */ /* 0x000fe2000c10110a */
[----:B------:R-:W-:Y:S05]  /*11d40*/  EXIT ;  /* 0x000000000000794d */ /* 0x000fea0003800000 */
.L_x_2:
[----:B------:R-:W-:-:S00]  /*11d50*/  BRA `(.L_x_2) ;  /* 0xfffffffc00fc7947 */ /* 0x000fc0000383ffff */
[----:B------:R-:W-:-:S00]  /*11d60*/  NOP ;  /* 0x0000000000007918 */ /* 0x000fc00000000000 */
        /* <DEDUP_REMOVED lines=9> */
.L_x_3:


//--------------------- .nv.shared.matmul_kernel  --------------------------
	.section	.nv.shared.matmul_kernel,"aw",@nobits
	.sectionflags	@""
	.align	16
	.zero		1024


//--------------------- .nv.shared.reserved.0     --------------------------
	.section	.nv.shared.reserved.0,"aw",@nobits
	.weak		__nv_reservedSMEM_offset_0_alias
	.size		__nv_reservedSMEM_offset_0_alias, 0, 0
	.other		__nv_reservedSMEM_offset_0_alias,@"STO_CUDA_RESERVED_SHARED STV_DEFAULT"
__nv_reservedSMEM_offset_0_alias:
	.zero		0


//--------------------- .nv.constant0.matmul_kernel --------------------------
	.section	.nv.constant0.matmul_kernel,"a",@progbits
	.sectionflags	@""
	.align	4
.nv.constant0.matmul_kernel:
	.zero		608


//--------------------- SYMBOLS --------------------------

	.type		.nv.reservedSmem.offset0,@object
	.size		.nv.reservedSmem.offset0,0x4
